def gluon_wgmma(
    a_ptr,
    b_ptr,
    c_ptr,
    M,
    N,
    K,
    stride_am,
    stride_bk,
    stride_cm,
    BLOCK_M: gl.constexpr,
    BLOCK_N: gl.constexpr,
    BLOCK_K: gl.constexpr,
    DTYPE: gl.constexpr,
    A_LAYOUT: gl.constexpr,
    B_LAYOUT: gl.constexpr,
    C_LAYOUT: gl.constexpr,
    B_SHAPE: gl.constexpr,
    TRANS_B: gl.constexpr,
    NUM_BUFFERS: gl.constexpr,
    NUM_WARPS: gl.constexpr,
):
    a_desc = tma.make_tensor_descriptor(
        a_ptr, [M, K], [stride_am, 1], [BLOCK_M, BLOCK_K], A_LAYOUT
    )
    b_desc = tma.make_tensor_descriptor(
        b_ptr,
        [N, K] if TRANS_B else [K, N],
        [stride_bk, 1],
        B_SHAPE,
        B_LAYOUT,
    )
    c_desc = tma.make_tensor_descriptor(
        c_ptr, [M, N], [stride_cm, 1], [BLOCK_M, BLOCK_N], C_LAYOUT
    )

    a_bufs = gl.allocate_shared_memory(
        DTYPE, [NUM_BUFFERS, BLOCK_M, BLOCK_K], A_LAYOUT
    )
    b_bufs = gl.allocate_shared_memory(DTYPE, [NUM_BUFFERS] + B_SHAPE, B_LAYOUT)

    pid_m = gl.program_id(0)
    pid_n = gl.program_id(1)
    off_m = pid_m * BLOCK_M
    off_n = pid_n * BLOCK_N

    mma_layout: gl.constexpr = pick_wgmma_layout(DTYPE, BLOCK_M, BLOCK_N, NUM_WARPS)
    acc = warpgroup_mma_init(
        gl.zeros((BLOCK_M, BLOCK_N), dtype=gl.float32, layout=mma_layout)
    )

    bars = gl.allocate_shared_memory(
        gl.int64, [NUM_BUFFERS, 1], mbarrier.MBarrierLayout()
    )
    for i in gl.static_range(NUM_BUFFERS):
        mbarrier.init(bars.index(i), count=1)
    idx = 0
    phase = 0

    for k in range(0, K, BLOCK_K):
        a = a_bufs.index(idx)
        b = b_bufs.index(idx)
        bar = bars.index(idx)
        mbarrier.expect(bar, a_desc.block_type.nbytes + b_desc.block_type.nbytes)
        tma.async_copy_global_to_shared(a_desc, [off_m, k], bar, a)
        tma.async_copy_global_to_shared(
            b_desc, [off_n, k] if TRANS_B else [k, off_n], bar, b
        )
        mbarrier.wait(bar, phase=phase)

        if TRANS_B:
            b = b.permute((1, 0))
        acc = warpgroup_mma_wait(num_outstanding=0, deps=(acc,))
        acc = warpgroup_mma(a, b, acc, is_async=True)

        idx += 1
        if idx == NUM_BUFFERS:
            idx = 0
            phase ^= 1

    acc = warpgroup_mma_wait(num_outstanding=0, deps=(acc,))
    for i in gl.static_range(NUM_BUFFERS):
        mbarrier.invalidate(bars.index(i))

    c_smem = gl.allocate_shared_memory(DTYPE, [BLOCK_M, BLOCK_N], C_LAYOUT)
    c_smem.store(acc.to(DTYPE))
    fence_async_shared()
    tma.async_copy_shared_to_global(c_desc, [off_m, off_n], c_smem)
    tma.store_wait(pendings=0)

# config = {"BLOCK_K": 128, "BLOCK_M": 128, "BLOCK_N": 256, "arch": "sm_90", "dtype": "fp16", "num_buffers": 3, "num_warps": 4, "trans_b": 1}
# arch = sm_90


// ===== COMPILED SASS (sm_90a) =====

	.target	sm_90a

	.elftype	@"ET_EXEC"


//--------------------- .note.nv.tkinfo           --------------------------
	.section	.note.nv.tkinfo,"",@"SHT_NOTE"
	.sectionflags	@"SHF_NOTE_NV_TKINFO"
	.tkinfo
        /*0018*/ 	.word	0x00000002
        /*0030*/ 	.string	""
        /*0030*/ 	.string	"ptxas"
        /*0030*/ 	.string	"Cuda compilation tools, release 13.0, V13.0.88"
        /*0030*/ 	.string	"Build cuda_13.0.r13.0/compiler.36424714_0"
        /*0030*/ 	.string	"-v  -suppress-debug-info  -lineinfo  -arch sm_90a "



//--------------------- .note.nv.cuinfo           --------------------------
	.section	.note.nv.cuinfo,"",@"SHT_NOTE"
	.sectionflags	@"SHF_NOTE_NV_CUINFO"
        /*0018*/ 	.short	0x0002
        /*001a*/ 	.short	0x005a
        /*001c*/ 	.short	0x0082
	.zero		2


//--------------------- .nv.info                  --------------------------
	.section	.nv.info,"",@"SHT_CUDA_INFO"
	.align	4


	//----- nvinfo : EIATTR_REGCOUNT
	.align		4
        /*0000*/ 	.byte	0x04, 0x2f
        /*0002*/ 	.short	(.L_1 - .L_0)
	.align		4
.L_0:
        /*0004*/ 	.word	index@(gluon_wgmma)
        /*0008*/ 	.word	0x000000ff


	//----- nvinfo : EIATTR_FRAME_SIZE
	.align		4
.L_1:
        /*000c*/ 	.byte	0x04, 0x11
        /*000e*/ 	.short	(.L_3 - .L_2)
	.align		4
.L_2:
        /*0010*/ 	.word	index@(gluon_wgmma)
        /*0014*/ 	.word	0x00000270


	//----- nvinfo : EIATTR_MIN_STACK_SIZE
	.align		4
.L_3:
        /*0018*/ 	.byte	0x04, 0x12
        /*001a*/ 	.short	(.L_5 - .L_4)
	.align		4
.L_4:
        /*001c*/ 	.word	index@(gluon_wgmma)
        /*0020*/ 	.word	0x00000270
.L_5:


//--------------------- .nv.compat                --------------------------
	.section	.nv.compat,"",@"SHT_CUDA_COMPAT_INFO"
	.align	4
        /*0000*/ 	.byte	0x02, 0x09, 0x01, 0x00, 0x02, 0x02, 0x04, 0x00, 0x02, 0x05, 0x05, 0x00, 0x03, 0x07, 0x01, 0x01
        /*0010*/ 	.byte	0x02, 0x03, 0x03, 0x00, 0x02, 0x06, 0x01, 0x00, 0x04, 0x0b, 0x08, 0x00, 0x00, 0x00, 0x00, 0x00
        /*0020*/ 	.byte	0x00, 0x00, 0x00, 0x00


//--------------------- .nv.info.gluon_wgmma      --------------------------
	.section	.nv.info.gluon_wgmma,"",@"SHT_CUDA_INFO"
	.sectionflags	@""
	.align	4


	//----- nvinfo : EIATTR_CUDA_API_VERSION
	.align		4
        /*0000*/ 	.byte	0x04, 0x37
        /*0002*/ 	.short	(.L_7 - .L_6)
.L_6:
        /*0004*/ 	.word	0x00000082


	//----- nvinfo : EIATTR_KPARAM_INFO
	.align		4
.L_7:
        /*0008*/ 	.byte	0x04, 0x17
        /*000a*/ 	.short	(.L_9 - .L_8)
.L_8:
        /*000c*/ 	.word	0x00000000
        /*0010*/ 	.short	0x000a
        /*0012*/ 	.short	0x0048
        /*0014*/ 	.byte	0x00, 0xf4, 0x21, 0x00


	//----- nvinfo : EIATTR_KPARAM_INFO
	.align		4
.L_9:
        /*0018*/ 	.byte	0x04, 0x17
        /*001a*/ 	.short	(.L_11 - .L_10)
.L_10:
        /*001c*/ 	.word	0x00000000
        /*0020*/ 	.short	0x0009
        /*0022*/ 	.short	0x0040
        /*0024*/ 	.byte	0x00, 0xf4, 0x21, 0x00


	//----- nvinfo : EIATTR_KPARAM_INFO
	.align		4
.L_11:
        /*0028*/ 	.byte	0x04, 0x17
        /*002a*/ 	.short	(.L_13 - .L_12)
.L_12:
        /*002c*/ 	.word	0x00000000
        /*0030*/ 	.short	0x0008
        /*0032*/ 	.short	0x0038
        /*0034*/ 	.byte	0x00, 0xf0, 0x21, 0x00


	//----- nvinfo : EIATTR_KPARAM_INFO
	.align		4
.L_13:
        /*0038*/ 	.byte	0x04, 0x17
        /*003a*/ 	.short	(.L_15 - .L_14)
.L_14:
        /*003c*/ 	.word	0x00000000
        /*0040*/ 	.short	0x0007
        /*0042*/ 	.short	0x0030
        /*0044*/ 	.byte	0x00, 0xf0, 0x21, 0x00


	//----- nvinfo : EIATTR_KPARAM_INFO
	.align		4
.L_15:
        /*0048*/ 	.byte	0x04, 0x17
        /*004a*/ 	.short	(.L_17 - .L_16)
.L_16:
        /*004c*/ 	.word	0x00000000
        /*0050*/ 	.short	0x0006
        /*0052*/ 	.short	0x0028
        /*0054*/ 	.byte	0x00, 0xf0, 0x21, 0x00


	//----- nvinfo : EIATTR_KPARAM_INFO
	.align		4
.L_17:
        /*0058*/ 	.byte	0x04, 0x17
        /*005a*/ 	.short	(.L_19 - .L_18)
.L_18:
        /*005c*/ 	.word	0x00000000
        /*0060*/ 	.short	0x0005
        /*0062*/ 	.short	0x0020
        /*0064*/ 	.byte	0x00, 0xf0, 0x11, 0x00


	//----- nvinfo : EIATTR_KPARAM_INFO
	.align		4
.L_19:
        /*0068*/ 	.byte	0x04, 0x17
        /*006a*/ 	.short	(.L_21 - .L_20)
.L_20:
        /*006c*/ 	.word	0x00000000
        /*0070*/ 	.short	0x0004
        /*0072*/ 	.short	0x001c
        /*0074*/ 	.byte	0x00, 0xf0, 0x11, 0x00


	//----- nvinfo : EIATTR_KPARAM_INFO
	.align		4
.L_21:
        /*0078*/ 	.byte	0x04, 0x17
        /*007a*/ 	.short	(.L_23 - .L_22)
.L_22:
        /*007c*/ 	.word	0x00000000
        /*0080*/ 	.short	0x0003
        /*0082*/ 	.short	0x0018
        /*0084*/ 	.byte	0x00, 0xf0, 0x11, 0x00


	//----- nvinfo : EIATTR_KPARAM_INFO
	.align		4
.L_23:
        /*0088*/ 	.byte	0x04, 0x17
        /*008a*/ 	.short	(.L_25 - .L_24)
.L_24:
        /*008c*/ 	.word	0x00000000
        /*0090*/ 	.short	0x0002
        /*0092*/ 	.short	0x0010
        /*0094*/ 	.byte	0x00, 0xf4, 0x21, 0x00


	//----- nvinfo : EIATTR_KPARAM_INFO
	.align		4
.L_25:
        /*0098*/ 	.byte	0x04, 0x17
        /*009a*/ 	.short	(.L_27 - .L_26)
.L_26:
        /*009c*/ 	.word	0x00000000
        /*00a0*/ 	.short	0x0001
        /*00a2*/ 	.short	0x0008
        /*00a4*/ 	.byte	0x00, 0xf4, 0x21, 0x00


	//----- nvinfo : EIATTR_KPARAM_INFO
	.align		4
.L_27:
        /*00a8*/ 	.byte	0x04, 0x17
        /*00aa*/ 	.short	(.L_29 - .L_28)
.L_28:
        /*00ac*/ 	.word	0x00000000
        /*00b0*/ 	.short	0x0000
        /*00b2*/ 	.short	0x0000
        /*00b4*/ 	.byte	0x00, 0xf4, 0x21, 0x00


	//----- nvinfo : EIATTR_SPARSE_MMA_MASK
	.align		4
.L_29:
        /*00b8*/ 	.byte	0x03, 0x50
        /*00ba*/ 	.short	0x0000


	//----- nvinfo : EIATTR_MAXREG_COUNT
	.align		4
        /*00bc*/ 	.byte	0x03, 0x1b
        /*00be*/ 	.short	0x00ff


	//----- nvinfo : EIATTR_NUM_BARRIERS
	.align		4
        /*00c0*/ 	.byte	0x02, 0x4c
        /*00c2*/ 	.byte	0x01
	.zero		1


	//----- nvinfo : EIATTR_ANNOTATIONS
	.align		4
        /*00c4*/ 	.byte	0x04, 0x55
        /*00c6*/ 	.short	(.L_31 - .L_30)


	//   ....[0]....
.L_30:
        /*00c8*/ 	.word	0x00000001
        /*00cc*/ 	.byte	0x70, 0x11, 0x00, 0x00, 0x01, 0x00, 0x00, 0x00, 0xc0, 0x12, 0x00, 0x00, 0x01, 0x00, 0x00, 0x00
        /* <DEDUP_REMOVED lines=272> */
        /*11dc*/ 	.byte	0x20, 0x48, 0x00, 0x00, 0x01, 0x00, 0x00, 0x00, 0x30, 0x48, 0x00, 0x00


	//----- nvinfo : EIATTR_MERCURY_ISA_VERSION
	.align		4
.L_31:
        /*11e8*/ 	.byte	0x03, 0x5f
        /*11ea*/ 	.short	0x0101


	//----- nvinfo : EIATTR_INT_WARP_WIDE_INSTR_OFFSETS
	.align		4
        /*11ec*/ 	.byte	0x04, 0x31
        /*11ee*/ 	.short	(.L_33 - .L_32)


	//   ....[0]....
.L_32:
        /*11f0*/ 	.word	0x000012f0


	//   ....[1]....
        /*11f4*/ 	.word	0x00001310


	//   ....[2]....
        /*11f8*/ 	.word	0x00001330


	//   ....[3]....
        /*11fc*/ 	.word	0x00001410


	//   ....[4]....
        /*1200*/ 	.word	0x00002d30


	//   ....[5]....
        /*1204*/ 	.word	0x00002d40


	//   ....[6]....
        /*1208*/ 	.word	0x00002de0


	//   ....[7]....
        /*120c*/ 	.word	0x00002df0


	//----- nvinfo : EIATTR_COOP_GROUP_MASK_REGIDS
	.align		4
.L_33:
        /*1210*/ 	.byte	0x04, 0x29
        /*1212*/ 	.short	(.L_35 - .L_34)


	//   ....[0]....
.L_34:
        /*1214*/ 	.word	0xffffffff


	//   ....[1]....
        /*1218*/ 	.word	0xffffffff


	//   ....[2]....
        /*121c*/ 	.word	0xffffffff


	//----- nvinfo : EIATTR_COOP_GROUP_INSTR_OFFSETS
	.align		4
.L_35:
        /*1220*/ 	.byte	0x04, 0x28
        /*1222*/ 	.short	(.L_37 - .L_36)


	//   ....[0]....
.L_36:
        /*1224*/ 	.word	0x00000170


	//   ....[1]....
        /*1228*/ 	.word	0x00000710


	//   ....[2]....
        /*122c*/ 	.word	0x00000d00


	//----- nvinfo : EIATTR_MBARRIER_INSTR_OFFSETS
	.align		4
.L_37:
        /*1230*/ 	.byte	0x04, 0x39
        /*1232*/ 	.short	(.L_39 - .L_38)


	//   ....[0]....
.L_38:
        /*1234*/ 	.word	0x00001cb0
        /*1238*/ 	.word	0x000000ff
        /*123c*/ 	.word	0x00048000
        /*1240*/ 	.short	0x0100
        /*1242*/ 	.byte	0x38
	.zero		1


	//   ....[1]....
        /*1244*/ 	.word	0x00001e60
        /*1248*/ 	.word	0x000000ff
        /*124c*/ 	.word	0x00048008
        /*1250*/ 	.short	0x0100
        /*1252*/ 	.byte	0x38
	.zero		1


	//   ....[2]....
        /*1254*/ 	.word	0x00002010
        /*1258*/ 	.word	0x000000ff
        /*125c*/ 	.word	0x00048010
        /*1260*/ 	.short	0x0100
        /*1262*/ 	.byte	0x38
	.zero		1


	//   ....[3]....
        /*1264*/ 	.word	0x00002ea0
        /*1268*/ 	.word	0x000000ff
        /*126c*/ 	.word	0x00048000
        /*1270*/ 	.short	0x010a
        /*1272*/ 	.byte	0x16
	.zero		1


	//   ....[4]....
        /*1274*/ 	.word	0x00003f70
        /*1278*/ 	.word	0x000000ff
        /*127c*/ 	.word	0x00048000
        /*1280*/ 	.short	0x0108
        /*1282*/ 	.byte	0x38
	.zero		1


	//   ....[5]....
        /*1284*/ 	.word	0x00003fe0
        /*1288*/ 	.word	0x000000ff
        /*128c*/ 	.word	0x00048008
        /*1290*/ 	.short	0x0108
        /*1292*/ 	.byte	0x38
	.zero		1


	//   ....[6]....
        /*1294*/ 	.word	0x00004060
        /*1298*/ 	.word	0x000000ff
        /*129c*/ 	.word	0x00048010
        /*12a0*/ 	.short	0x0108
        /*12a2*/ 	.byte	0x38
	.zero		1


	//   ....[7]....
        /*12a4*/ 	.word	0x000053b0
        /*12a8*/ 	.word	0x000000ff
        /*12ac*/ 	.word	0x00048000
        /*12b0*/ 	.short	0x010a
        /*12b2*/ 	.byte	0x16
	.zero		1


	//----- nvinfo : EIATTR_NUM_MBARRIERS
	.align		4
.L_39:
        /*12b4*/ 	.byte	0x03, 0x38
        /*12b6*/ 	.short	0x0003


	//----- nvinfo : EIATTR_EXIT_INSTR_OFFSETS
	.align		4
        /*12b8*/ 	.byte	0x04, 0x1c
        /*12ba*/ 	.short	(.L_41 - .L_40)


	//   ....[0]....
.L_40:
        /*12bc*/ 	.word	0x000053a0


	//----- nvinfo : EIATTR_REQNTID
	.align		4
.L_41:
        /*12c0*/ 	.byte	0x04, 0x10
        /*12c2*/ 	.short	(.L_43 - .L_42)
.L_42:
        /*12c4*/ 	.word	0x00000080
        /*12c8*/ 	.word	0x00000001
        /*12cc*/ 	.word	0x00000001


	//----- nvinfo : EIATTR_CRS_STACK_SIZE
	.align		4
.L_43:
        /*12d0*/ 	.byte	0x04, 0x1e
        /*12d2*/ 	.short	(.L_45 - .L_44)
.L_44:
        /*12d4*/ 	.word	0x00000000


	//----- nvinfo : EIATTR_CBANK_PARAM_SIZE
	.align		4
.L_45:
        /*12d8*/ 	.byte	0x03, 0x19
        /*12da*/ 	.short	0x0050


	//----- nvinfo : EIATTR_PARAM_CBANK
	.align		4
        /*12dc*/ 	.byte	0x04, 0x0a
        /*12de*/ 	.short	(.L_47 - .L_46)
	.align		4
.L_46:
        /*12e0*/ 	.word	index@(.nv.constant0.gluon_wgmma)
        /*12e4*/ 	.short	0x0210
        /*12e6*/ 	.short	0x0050


	//----- nvinfo : EIATTR_SW_WAR
	.align		4
.L_47:
        /*12e8*/ 	.byte	0x04, 0x36
        /*12ea*/ 	.short	(.L_49 - .L_48)
.L_48:
        /*12ec*/ 	.word	0x00000008
.L_49:


//--------------------- .nv.callgraph             --------------------------
	.section	.nv.callgraph,"",@"SHT_CUDA_CALLGRAPH"
	.align	4
	.sectionentsize	8
	.align		4
        /*0000*/ 	.word	0x00000000
	.align		4
        /*0004*/ 	.word	0xffffffff
	.align		4
        /*0008*/ 	.word	0x00000000
	.align		4
        /*000c*/ 	.word	0xfffffffe
	.align		4
        /*0010*/ 	.word	0x00000000
	.align		4
        /*0014*/ 	.word	0xfffffffd
	.align		4
        /*0018*/ 	.word	0x00000000
	.align		4
        /*001c*/ 	.word	0xfffffffc


//--------------------- .text.gluon_wgmma         --------------------------
	.section	.text.gluon_wgmma,"ax",@progbits
	.align	128
        .global         gluon_wgmma
        .type           gluon_wgmma,@function
        .size           gluon_wgmma,(.L_x_52 - gluon_wgmma)
        .other          gluon_wgmma,@"STO_CUDA_ENTRY STV_DEFAULT"
gluon_wgmma:
.text.gluon_wgmma:
[----:B------:R-:W1:Y:S01]  /*0000*/  LDC R1, c[0x0][0x28] ;  /* 0x00000a00ff017b82 */ /* 0x000e620000000800 */
[----:B------:R-:W2:Y:S07]  /*0010*/  S2R R3, SR_TID.X ;  /* 0x0000000000037919 */ /* 0x000eae0000002100 */
[----:B------:R-:W3:Y:S01]  /*0020*/  S2UR UR4, SR_CgaCtaId ;  /* 0x00000000000479c3 */ /* 0x000ee20000008800 */
[----:B------:R-:W-:Y:S01]  /*0030*/  UMOV UR56, 0x400 ;  /* 0x0000040000387882 */ /* 0x000fe20000000000 */
[----:B------:R-:W-:Y:S01]  /*0040*/  ULDC UR6, c[0x0][0xc] ;  /* 0x0000030000067ab9 */ /* 0x000fe20000000800 */
[----:B------:R-:W-:Y:S01]  /*0050*/  ULDC.64 UR48, c[0x0][0x250] ;  /* 0x0000940000307ab9 */ /* 0x000fe20000000a00 */
[----:B------:R-:W-:Y:S01]  /*0060*/  UMOV UR55, URZ ;  /* 0x0000003f00377c82 */ /* 0x000fe20008000000 */
[----:B------:R-:W-:Y:S01]  /*0070*/  BSSY B0, `(.L_x_0) ;  /* 0x000001f000007945 */ /* 0x000fe20003800000 */
[----:B-1----:R-:W-:-:S02]  /*0080*/  VIADD R1, R1, 0xfffffd90 ;  /* 0xfffffd9001017836 */ /* 0x002fc40000000000 */
[----:B------:R-:W1:Y:S08]  /*0090*/  LDC R6, c[0x0][0x228] ;  /* 0x00008a00ff067b82 */ /* 0x000e700000000800 */
[----:B------:R-:W4:Y:S08]  /*00a0*/  LDC R13, c[0x0][0x230] ;  /* 0x00008c00ff0d7b82 */ /* 0x000f300000000800 */
[----:B------:R-:W-:Y:S01]  /*00b0*/  S2UR UR50, SR_CTAID.Y ;  /* 0x00000000003279c3 */ /* 0x000fe20000002600 */
[----:B---3--:R-:W-:-:S03]  /*00c0*/  ULEA UR56, UR4, UR56, 0x18 ;  /* 0x0000003804387291 */ /* 0x008fc6000f8ec03f */
[----:B------:R-:W-:Y:S01]  /*00d0*/  ULDC UR4, c[0x0][0x10] ;  /* 0x0000040000047ab9 */ /* 0x000fe20000000800 */
[----:B--2---:R-:W-:-:S03]  /*00e0*/  LOP3.LUT R2, R3, 0x7f, RZ, 0xc0, !PT ;  /* 0x0000007f03027812 */ /* 0x004fc600078ec0ff */
[----:B------:R-:W2:Y:S01]  /*00f0*/  S2UR UR5, SR_CTAID.Z ;  /* 0x00000000000579c3 */ /* 0x000ea20000002700 */
[----:B-1----:R-:W-:Y:S01]  /*0100*/  VIADD R6, R6, 0xffffffff ;  /* 0xffffffff06067836 */ /* 0x002fe20000000000 */
[C---:B------:R-:W-:Y:S02]  /*0110*/  ISETP.GE.U32.AND P0, PT, R2.reuse, 0x20, PT ;  /* 0x000000200200780c */ /* 0x040fe40003f06070 */
[C---:B------:R-:W-:Y:S02]  /*0120*/  ISETP.NE.U32.AND P2, PT, R2.reuse, RZ, PT ;  /* 0x000000ff0200720c */ /* 0x040fe40003f45070 */
[----:B------:R-:W-:Y:S02]  /*0130*/  LEA R12, R2, UR56, 0x2 ;  /* 0x00000038020c7c11 */ /* 0x000fe4000f8e10ff */
[----:B------:R-:W1:Y:S01]  /*0140*/  S2UR UR51, SR_CTAID.X ;  /* 0x00000000003379c3 */ /* 0x000e620000002500 */
[----:B----4-:R-:W-:-:S06]  /*0150*/  VIADD R9, R13, 0xffffffff ;  /* 0xffffffff0d097836 */ /* 0x010fcc0000000000 */
[----:B------:R3:W-:Y:S01]  /*0160*/  @!P0 STS [R12], RZ ;  /* 0x000000ff0c008388 */ /* 0x0007e20000000800 */
[----:B------:R-:W-:-:S03]  /*0170*/  NOP ;  /* 0x0000000000007918 */ /* 0x000fc60000000000 */
[----:B------:R3:W-:Y:S01]  /*0180*/  @!P2 STS [UR56+0x24], R6 ;  /* 0x00002406ff00a988 */ /* 0x0007e20008000838 */
[----:B--2---:R-:W-:-:S03]  /*0190*/  UIMAD UR4, UR5, UR4, UR50 ;  /* 0x00000004050472a4 */ /* 0x004fc6000f8e0232 */
[----:B------:R3:W-:Y:S01]  /*01a0*/  @!P2 STS [UR56+0x20], R9 ;  /* 0x00002009ff00a988 */ /* 0x0007e20008000838 */
[----:B-1----:R-:W-:-:S04]  /*01b0*/  UIMAD UR4, UR4, UR6, UR51 ;  /* 0x00000006040472a4 */ /* 0x002fc8000f8e0233 */
[----:B------:R-:W-:-:S04]  /*01c0*/  UIMAD UR8, UR4, 0x180, URZ ;  /* 0x00000180040878a4 */ /* 0x000fc8000f8e023f */
[----:B------:R-:W-:-:S04]  /*01d0*/  UIADD3 UR4, UP0, UR8, UR48, URZ ;  /* 0x0000003008047290 */ /* 0x000fc8000ff1e03f */
[----:B------:R-:W-:Y:S01]  /*01e0*/  ULEA.HI.X.SX32 UR5, UR8, UR49, 0x1, UP0 ;  /* 0x0000003108057291 */ /* 0x000fe200080f0e3f */
[----:B---3--:R-:W-:Y:S11]  /*01f0*/  @P2 BRA `(.L_x_1) ;  /* 0x0000000000182947 */ /* 0x008ff60003800000 */
[----:B------:R-:W1:Y:S01]  /*0200*/  LDS R0, [UR56+0x8] ;  /* 0x00000838ff007984 */ /* 0x000e620008000800 */
[----:B------:R-:W2:Y:S01]  /*0210*/  LDC.64 R10, c[0x0][0x210] ;  /* 0x00008400ff0a7b82 */ /* 0x000ea20000000a00 */
[----:B------:R-:W-:Y:S02]  /*0220*/  IMAD.MOV.U32 R5, RZ, RZ, 0x70 ;  /* 0x00000070ff057424 */ /* 0x000fe400078e00ff */
[----:B--2---:R2:W-:Y:S03]  /*0230*/  STS.64 [UR56], R10 ;  /* 0x0000000aff007988 */ /* 0x0045e60008000a38 */
[----:B-1----:R-:W-:-:S05]  /*0240*/  LOP3.LUT R0, R0, 0x10, R5, 0xd8, !PT ;  /* 0x0000001000007812 */ /* 0x002fca00078ed805 */
[----:B------:R2:W-:Y:S02]  /*0250*/  STS [UR56+0x8], R0 ;  /* 0x00000800ff007988 */ /* 0x0005e40008000838 */
.L_x_1:
[----:B------:R-:W-:Y:S05]  /*0260*/  BSYNC B0 ;  /* 0x0000000000007941 */ /* 0x000fea0003800000 */
.L_x_0:
[----:B------:R-:W-:Y:S04]  /*0270*/  BSSY B0, `(.L_x_2) ;  /* 0x000000a000007945 */ /* 0x000fe80003800000 */
[----:B------:R-:W-:Y:S05]  /*0280*/  @P2 BRA `(.L_x_3) ;  /* 0x0000000000202947 */ /* 0x000fea0003800000 */
[----:B--2---:R-:W1:Y:S01]  /*0290*/  LDS R0, [UR56+0x34] ;  /* 0x00003438ff007984 */ /* 0x004e620008000800 */
[----:B------:R-:W-:Y:S02]  /*02a0*/  IMAD.MOV.U32 R5, RZ, RZ, 0x3f000000 ;  /* 0x3f000000ff057424 */ /* 0x000fe400078e00ff */
[----:B------:R-:W-:Y:S01]  /*02b0*/  @!P2 IMAD.MOV.U32 R4, RZ, RZ, 0x7f ;  /* 0x0000007fff04a424 */ /* 0x000fe200078e00ff */
[----:B------:R-:W2:Y:S02]  /*02c0*/  @!P2 LDS R7, [UR56+0x38] ;  /* 0x00003838ff07a984 */ /* 0x000ea40008000800 */
[----:B-1----:R-:W-:Y:S02]  /*02d0*/  LOP3.LUT R0, R0, 0xff000000, R5, 0xb8, !PT ;  /* 0xff00000000007812 */ /* 0x002fe400078eb805 */
[----:B--2---:R-:W-:-:S03]  /*02e0*/  @!P2 LOP3.LUT R4, R7, 0xff, R4, 0xb8, !PT ;  /* 0x000000ff0704a812 */ /* 0x004fc600078eb804 */
[----:B------:R1:W-:Y:S04]  /*02f0*/  STS [UR56+0x34], R0 ;  /* 0x00003400ff007988 */ /* 0x0003e80008000838 */
[----:B------:R1:W-:Y:S02]  /*0300*/  @!P2 STS [UR56+0x38], R4 ;  /* 0x00003804ff00a988 */ /* 0x0003e40008000838 */
.L_x_3:
[----:B------:R-:W-:Y:S05]  /*0310*/  BSYNC B0 ;  /* 0x0000000000007941 */ /* 0x000fea0003800000 */
.L_x_2:
[----:B------:R-:W-:Y:S04]  /*0320*/  BSSY B0, `(.L_x_4) ;  /* 0x000000e000007945 */ /* 0x000fe80003800000 */
[----:B------:R-:W-:Y:S05]  /*0330*/  @P2 BRA `(.L_x_5) ;  /* 0x0000000000302947 */ /* 0x000fea0003800000 */
[----:B-1----:R-:W1:Y:S01]  /*0340*/  LDS R4, [UR56+0x34] ;  /* 0x00003438ff047984 */ /* 0x002e620008000800 */
[----:B--2---:R-:W2:Y:S03]  /*0350*/  LDC.64 R10, c[0x0][0x238] ;  /* 0x00008e00ff0a7b82 */ /* 0x004ea60000000a00 */
[----:B------:R-:W3:Y:S01]  /*0360*/  LDS R0, [UR56+0x1c] ;  /* 0x00001c38ff007984 */ /* 0x000ee20008000800 */
[C---:B--2---:R-:W-:Y:S01]  /*0370*/  SHF.L.U64.HI R8, R10.reuse, 0x1, R11 ;  /* 0x000000010a087819 */ /* 0x044fe2000001020b */
[----:B------:R-:W-:-:S03]  /*0380*/  IMAD.SHL.U32 R5, R10, 0x2, RZ ;  /* 0x000000020a057824 */ /* 0x000fc600078e00ff */
[--C-:B------:R-:W-:Y:S02]  /*0390*/  SHF.R.U32.HI R7, RZ, 0x4, R8.reuse ;  /* 0x00000004ff077819 */ /* 0x100fe40000011608 */
[----:B------:R-:W-:-:S05]  /*03a0*/  SHF.R.U64 R5, R5, 0x4, R8 ;  /* 0x0000000405057819 */ /* 0x000fca0000001208 */
[----:B------:R4:W-:Y:S01]  /*03b0*/  STS [UR56+0xc], R5 ;  /* 0x00000c05ff007988 */ /* 0x0009e20008000838 */
[----:B-1----:R-:W-:Y:S02]  /*03c0*/  LOP3.LUT R4, R4, 0x7, RZ, 0xb8, !PT ;  /* 0x0000000704047812 */ /* 0x002fe400078eb8ff */
[----:B---3--:R-:W-:-:S03]  /*03d0*/  LOP3.LUT R0, R0, 0xf, R7, 0xb8, !PT ;  /* 0x0000000f00007812 */ /* 0x008fc600078eb807 */
[----:B------:R4:W-:Y:S04]  /*03e0*/  STS [UR56+0x34], R4 ;  /* 0x00003404ff007988 */ /* 0x0009e80008000838 */
[----:B------:R4:W-:Y:S02]  /*03f0*/  STS [UR56+0x1c], R0 ;  /* 0x00001c00ff007988 */ /* 0x0009e40008000838 */
.L_x_5:
[----:B------:R-:W-:Y:S05]  /*0400*/  BSYNC B0 ;  /* 0x0000000000007941 */ /* 0x000fea0003800000 */
.L_x_4:
[----:B------:R-:W-:Y:S04]  /*0410*/  BSSY B1, `(.L_x_6) ;  /* 0x000001a000017945 */ /* 0x000fe80003800000 */
[----:B------:R-:W-:Y:S04]  /*0420*/  BSSY B0, `(.L_x_7) ;  /* 0x0000015000007945 */ /* 0x000fe80003800000 */
[----:B------:R-:W-:Y:S05]  /*0430*/  @P2 BRA `(.L_x_8) ;  /* 0x0000000000202947 */ /* 0x000fea0003800000 */
[----:B-12-4-:R-:W1:Y:S02]  /*0440*/  LDS R0, [UR56+0x34] ;  /* 0x00003438ff007984 */ /* 0x016e640008000800 */
[----:B-1----:R-:W-:-:S05]  /*0450*/  LOP3.LUT R0, R0, 0x38, RZ, 0xb8, !PT ;  /* 0x0000003800007812 */ /* 0x002fca00078eb8ff */
[----:B------:R1:W-:Y:S01]  /*0460*/  STS [UR56+0x34], R0 ;  /* 0x00003400ff007988 */ /* 0x0003e20008000838 */
[----:B------:R-:W-:Y:S05]  /*0470*/  @P2 BRA `(.L_x_9) ;  /* 0x0000000000202947 */ /* 0x000fea0003800000 */
[----:B-1----:R-:W1:Y:S01]  /*0480*/  LDS R0, [UR56+0x8] ;  /* 0x00000838ff007984 */ /* 0x002e620008000800 */
[----:B------:R-:W-:-:S05]  /*0490*/  IMAD.MOV.U32 R5, RZ, RZ, 0x780 ;  /* 0x00000780ff057424 */ /* 0x000fca00078e00ff */
[----:B-1----:R-:W-:-:S05]  /*04a0*/  LOP3.LUT R0, R0, 0x300, R5, 0xd8, !PT ;  /* 0x0000030000007812 */ /* 0x002fca00078ed805 */
[----:B------:R3:W-:Y:S02]  /*04b0*/  STS [UR56+0x8], R0 ;  /* 0x00000800ff007988 */ /* 0x0007e40008000838 */
.L_x_8:
[----:B------:R-:W-:Y:S05]  /*04c0*/  @P2 BRA `(.L_x_10) ;  /* 0x0000000000282947 */ /* 0x000fea0003800000 */
[----:B-1234-:R-:W1:Y:S02]  /*04d0*/  LDS R0, [UR56+0x8] ;  /* 0x00000838ff007984 */ /* 0x01ee640008000800 */
[----:B-1----:R-:W-:-:S05]  /*04e0*/  LOP3.LUT R0, R0, 0x1800, RZ, 0xb8, !PT ;  /* 0x0000180000007812 */ /* 0x002fca00078eb8ff */
[----:B------:R2:W-:Y:S02]  /*04f0*/  STS [UR56+0x8], R0 ;  /* 0x00000800ff007988 */ /* 0x0005e40008000838 */
.L_x_9:
[----:B------:R-:W-:Y:S05]  /*0500*/  @P2 BREAK B0 ;  /* 0x0000000000002942 */ /* 0x000fea0003800000 */
[----:B------:R-:W-:Y:S05]  /*0510*/  @P2 BRA `(.L_x_11) ;  /* 0x0000000000242947 */ /* 0x000fea0003800000 */
[----:B------:R-:W3:Y:S01]  /*0520*/  LDS R5, [UR56+0x8] ;  /* 0x00000838ff057984 */ /* 0x000ee20008000800 */
[----:B-12---:R-:W-:-:S05]  /*0530*/  IMAD.MOV.U32 R0, RZ, RZ, 0x6000 ;  /* 0x00006000ff007424 */ /* 0x006fca00078e00ff */
[----:B---3--:R-:W-:-:S04]  /*0540*/  LOP3.LUT R0, R5, 0x6000, R0, 0xd8, !PT ;  /* 0x0000600005007812 */ /* 0x008fc800078ed800 */
[----:B------:R-:W-:-:S05]  /*0550*/  LOP3.LUT R0, R0, 0x400000, RZ, 0xb8, !PT ;  /* 0x0040000000007812 */ /* 0x000fca00078eb8ff */
[----:B------:R1:W-:Y:S02]  /*0560*/  STS [UR56+0x8], R0 ;  /* 0x00000800ff007988 */ /* 0x0003e40008000838 */
.L_x_10:
[----:B------:R-:W-:Y:S05]  /*0570*/  BSYNC B0 ;  /* 0x0000000000007941 */ /* 0x000fea0003800000 */
.L_x_7:
[----:B-1234-:R-:W1:Y:S02]  /*0580*/  @!P2 LDS R0, [UR56+0x8] ;  /* 0x00000838ff00a984 */ /* 0x01ee640008000800 */
[----:B-1----:R-:W-:-:S05]  /*0590*/  @!P2 LOP3.LUT R0, R0, 0x8000, RZ, 0xb8, !PT ;  /* 0x000080000000a812 */ /* 0x002fca00078eb8ff */
[----:B------:R3:W-:Y:S02]  /*05a0*/  @!P2 STS [UR56+0x8], R0 ;  /* 0x00000800ff00a988 */ /* 0x0007e40008000838 */
.L_x_11:
[----:B------:R-:W-:Y:S05]  /*05b0*/  BSYNC B1 ;  /* 0x0000000000017941 */ /* 0x000fea0003800000 */
.L_x_6:
[----:B------:R-:W-:Y:S05]  /*05c0*/  WARPSYNC.ALL ;  /* 0x0000000000007948 */ /* 0x000fea0003800000 */
[----:B------:R-:W-:Y:S05]  /*05d0*/  @P0 BRA `(.L_x_12) ;  /* 0x0000000000280947 */ /* 0x000fea0003800000 */
[----:B-123--:R-:W1:Y:S01]  /*05e0*/  S2R R0, SR_LANEID ;  /* 0x0000000000007919 */ /* 0x00ee620000000000 */
[----:B------:R-:W-:Y:S05]  /*05f0*/  WARPSYNC.ALL ;  /* 0x0000000000007948 */ /* 0x000fea0003800000 */
[----:B-1----:R-:W-:-:S05]  /*0600*/  IMAD.SHL.U32 R0, R0, 0x4, RZ ;  /* 0x0000000400007824 */ /* 0x002fca00078e00ff */
[----:B------:R-:W1:Y:S01]  /*0610*/  LDS R7, [R0+UR56] ;  /* 0x0000003800077984 */ /* 0x000e620008000800 */
[----:B------:R-:W-:-:S05]  /*0620*/  IADD3 R4, P1, R0, UR4, RZ ;  /* 0x0000000400047c10 */ /* 0x000fca000ff3e0ff */
[----:B------:R-:W-:-:S05]  /*0630*/  IMAD.X R5, RZ, RZ, UR5, P1 ;  /* 0x00000005ff057e24 */ /* 0x000fca00088e06ff */
[----:B-1----:R4:W5:Y:S01]  /*0640*/  ATOMG.E.EXCH.STRONG.GPU PT, RZ, [R4], R7 ;  /* 0x0000000704ff73a8 */ /* 0x00296200041ee100 */
[----:B------:R-:W-:-:S04]  /*0650*/  DEPBAR {5,4,3,2,1,0} ;  /* 0x0000003f0000791a */ /* 0x000fc80000000000 */
[----:B------:R4:W-:Y:S01]  /*0660*/  UTMACCTL.IV [UR4] ;  /* 0x00000000040079b9 */ /* 0x0009e20008000000 */
[----:B------:R-:W-:Y:S01]  /*0670*/  NOP ;  /* 0x0000000000007918 */ /* 0x000fe20000000000 */
.L_x_12:
[----:B------:R-:W-:Y:S05]  /*0680*/  @P0 BRA `(.L_x_13) ;  /* 0x00000000000c0947 */ /* 0x000fea0003800000 */
[----:B------:R0:W-:Y:S01]  /*0690*/  UTMACMDFLUSH ;  /* 0x00000000000079b7 */ /* 0x0001e20000000000 */
[----:B------:R-:W-:Y:S05]  /*06a0*/  @P0 BRA `(.L_x_13) ;  /* 0x0000000000040947 */ /* 0x000fea0003800000 */
[----:B------:R-:W-:-:S04]  /*06b0*/  DEPBAR.LE SB0, 0x0 ;  /* 0x000080000000791a */ /* 0x000fc80000000000 */
.L_x_13:
[----:B------:R-:W-:Y:S05]  /*06c0*/  WARPSYNC.ALL ;  /* 0x0000000000007948 */ /* 0x000fea0003800000 */
[----:B-----5:R-:W-:Y:S06]  /*06d0*/  BAR.SYNC.DEFER_BLOCKING 0x0 ;  /* 0x0000000000007b1d */ /* 0x020fec0000010000 */
[----:B------:R-:W-:Y:S02]  /*06e0*/  BSSY B1, `(.L_x_14) ;  /* 0x000000b000017945 */ /* 0x000fe40003800000 */
[----:B------:R-:W-:Y:S06]  /*06f0*/  BAR.SYNC.DEFER_BLOCKING 0x0 ;  /* 0x0000000000007b1d */ /* 0x000fec0000010000 */
[----:B------:R1:W-:Y:S01]  /*0700*/  @!P0 STS [R12], RZ ;  /* 0x000000ff0c008388 */ /* 0x0003e20000000800 */
[----:B------:R-:W-:Y:S01]  /*0710*/  NOP ;  /* 0x0000000000007918 */ /* 0x000fe20000000000 */
[----:B------:R-:W-:Y:S05]  /*0720*/  @P2 BRA `(.L_x_15) ;  /* 0x0000000000182947 */ /* 0x000fea0003800000 */
[----:B-123--:R-:W1:Y:S01]  /*0730*/  LDS R0, [UR56+0x8] ;  /* 0x00000838ff007984 */ /* 0x00ee620008000800 */
[----:B------:R-:W2:Y:S01]  /*0740*/  LDC.64 R10, c[0x0][0x218] ;  /* 0x00008600ff0a7b82 */ /* 0x000ea20000000a00 */
[----:B----4-:R-:W-:Y:S02]  /*0750*/  IMAD.MOV.U32 R5, RZ, RZ, 0x70 ;  /* 0x00000070ff057424 */ /* 0x010fe400078e00ff */
[----:B--2---:R2:W-:Y:S03]  /*0760*/  STS.64 [UR56], R10 ;  /* 0x0000000aff007988 */ /* 0x0045e60008000a38 */
[----:B-1----:R-:W-:-:S05]  /*0770*/  LOP3.LUT R0, R0, 0x10, R5, 0xd8, !PT ;  /* 0x0000001000007812 */ /* 0x002fca00078ed805 */
[----:B------:R2:W-:Y:S02]  /*0780*/  STS [UR56+0x8], R0 ;  /* 0x00000800ff007988 */ /* 0x0005e40008000838 */
.L_x_15:
[----:B----4-:R-:W-:Y:S05]  /*0790*/  BSYNC B1 ;  /* 0x0000000000017941 */ /* 0x010fea0003800000 */
.L_x_14:
[----:B------:R-:W-:Y:S04]  /*07a0*/  BSSY B2, `(.L_x_16) ;  /* 0x000000f000027945 */ /* 0x000fe80003800000 */
[----:B------:R-:W-:Y:S04]  /*07b0*/  BSSY B1, `(.L_x_17) ;  /* 0x000000c000017945 */ /* 0x000fe80003800000 */
[----:B------:R-:W-:Y:S05]  /*07c0*/  @P2 BRA `(.L_x_18) ;  /* 0x0000000000282947 */ /* 0x000fea0003800000 */
[----:B-123--:R-:W1:Y:S01]  /*07d0*/  LDS R0, [UR56+0x34] ;  /* 0x00003438ff007984 */ /* 0x00ee620008000800 */
[----:B------:R-:W-:Y:S01]  /*07e0*/  IMAD.MOV.U32 R5, RZ, RZ, 0x3f000000 ;  /* 0x3f000000ff057424 */ /* 0x000fe200078e00ff */
[----:B------:R-:W-:Y:S05]  /*07f0*/  @P2 BREAK B1 ;  /* 0x0000000000012942 */ /* 0x000fea0003800000 */
[----:B-1----:R-:W-:-:S05]  /*0800*/  LOP3.LUT R0, R0, 0xff000000, R5, 0xb8, !PT ;  /* 0xff00000000007812 */ /* 0x002fca00078eb805 */
[----:B------:R1:W-:Y:S01]  /*0810*/  STS [UR56+0x34], R0 ;  /* 0x00003400ff007988 */ /* 0x0003e20008000838 */
[----:B------:R-:W-:Y:S05]  /*0820*/  @P2 BRA `(.L_x_19) ;  /* 0x0000000000182947 */ /* 0x000fea0003800000 */
[----:B------:R-:W2:Y:S01]  /*0830*/  LDS R5, [UR56+0x38] ;  /* 0x00003838ff057984 */ /* 0x000ea20008000800 */
[----:B-1----:R-:W-:-:S05]  /*0840*/  IMAD.MOV.U32 R0, RZ, RZ, 0xff ;  /* 0x000000ffff007424 */ /* 0x002fca00078e00ff */
[----:B--2---:R-:W-:-:S05]  /*0850*/  LOP3.LUT R0, R5, 0xff, R0, 0xb8, !PT ;  /* 0x000000ff05007812 */ /* 0x004fca00078eb800 */
[----:B------:R4:W-:Y:S02]  /*0860*/  STS [UR56+0x38], R0 ;  /* 0x00003800ff007988 */ /* 0x0009e40008000838 */
.L_x_18:
[----:B------:R-:W-:Y:S05]  /*0870*/  BSYNC B1 ;  /* 0x0000000000017941 */ /* 0x000fea0003800000 */
.L_x_17:
[----:B------:R1:W-:Y:S02]  /*0880*/  @!P2 STS [UR56+0x20], R9 ;  /* 0x00002009ff00a988 */ /* 0x0003e40008000838 */
.L_x_19:
[----:B------:R-:W-:Y:S05]  /*0890*/  BSYNC B2 ;  /* 0x0000000000027941 */ /* 0x000fea0003800000 */
.L_x_16:
[----:B------:R-:W-:Y:S05]  /*08a0*/  WARPSYNC.ALL ;  /* 0x0000000000007948 */ /* 0x000fea0003800000 */
[----:B-1234-:R-:W1:Y:S01]  /*08b0*/  LDC R0, c[0x0][0x22c] ;  /* 0x00008b00ff007b82 */ /* 0x01ee620000000800 */
[----:B------:R-:W-:Y:S01]  /*08c0*/  BSSY B2, `(.L_x_20) ;  /* 0x0000010000027945 */ /* 0x000fe20003800000 */
[----:B-1----:R-:W-:-:S05]  /*08d0*/  VIADD R0, R0, 0xffffffff ;  /* 0xffffffff00007836 */ /* 0x002fca0000000000 */
[----:B------:R1:W-:Y:S01]  /*08e0*/  @!P2 STS [UR56+0x24], R0 ;  /* 0x00002400ff00a988 */ /* 0x0003e20008000838 */
[----:B------:R-:W-:Y:S05]  /*08f0*/  @P2 BRA `(.L_x_21) ;  /* 0x0000000000302947 */ /* 0x000fea0003800000 */
[----:B------:R-:W2:Y:S01]  /*0900*/  LDS R5, [UR56+0x34] ;  /* 0x00003438ff057984 */ /* 0x000ea20008000800 */
[----:B------:R-:W3:Y:S03]  /*0910*/  LDC.64 R10, c[0x0][0x240] ;  /* 0x00009000ff0a7b82 */ /* 0x000ee60000000a00 */
[----:B------:R-:W4:Y:S01]  /*0920*/  LDS R4, [UR56+0x1c] ;  /* 0x00001c38ff047984 */ /* 0x000f220008000800 */
[C---:B---3--:R-:W-:Y:S01]  /*0930*/  SHF.L.U64.HI R8, R10.reuse, 0x1, R11 ;  /* 0x000000010a087819 */ /* 0x048fe2000001020b */
[----:B------:R-:W-:-:S03]  /*0940*/  IMAD.SHL.U32 R7, R10, 0x2, RZ ;  /* 0x000000020a077824 */ /* 0x000fc600078e00ff */
[--C-:B------:R-:W-:Y:S02]  /*0950*/  SHF.R.U32.HI R9, RZ, 0x4, R8.reuse ;  /* 0x00000004ff097819 */ /* 0x100fe40000011608 */
[----:B------:R-:W-:-:S05]  /*0960*/  SHF.R.U64 R7, R7, 0x4, R8 ;  /* 0x0000000407077819 */ /* 0x000fca0000001208 */
[----:B------:R3:W-:Y:S01]  /*0970*/  STS [UR56+0xc], R7 ;  /* 0x00000c07ff007988 */ /* 0x0007e20008000838 */
[----:B--2---:R-:W-:Y:S02]  /*0980*/  LOP3.LUT R5, R5, 0x7, RZ, 0xb8, !PT ;  /* 0x0000000705057812 */ /* 0x004fe400078eb8ff */
[----:B----4-:R-:W-:-:S03]  /*0990*/  LOP3.LUT R4, R4, 0xf, R9, 0xb8, !PT ;  /* 0x0000000f04047812 */ /* 0x010fc600078eb809 */
[----:B------:R3:W-:Y:S04]  /*09a0*/  STS [UR56+0x34], R5 ;  /* 0x00003405ff007988 */ /* 0x0007e80008000838 */
[----:B------:R3:W-:Y:S02]  /*09b0*/  STS [UR56+0x1c], R4 ;  /* 0x00001c04ff007988 */ /* 0x0007e40008000838 */
.L_x_21:
[----:B------:R-:W-:Y:S05]  /*09c0*/  BSYNC B2 ;  /* 0x0000000000027941 */ /* 0x000fea0003800000 */
.L_x_20:
[----:B------:R-:W-:Y:S04]  /*09d0*/  BSSY B3, `(.L_x_22) ;  /* 0x000001a000037945 */ /* 0x000fe80003800000 */
[----:B------:R-:W-:Y:S04]  /*09e0*/  BSSY B2, `(.L_x_23) ;  /* 0x0000015000027945 */ /* 0x000fe80003800000 */
[----:B------:R-:W-:Y:S05]  /*09f0*/  @P2 BRA `(.L_x_24) ;  /* 0x0000000000202947 */ /* 0x000fea0003800000 */
[----:B---3--:R-:W2:Y:S02]  /*0a00*/  LDS R4, [UR56+0x34] ;  /* 0x00003438ff047984 */ /* 0x008ea40008000800 */
[----:B--2---:R-:W-:-:S05]  /*0a10*/  LOP3.LUT R4, R4, 0x38, RZ, 0xb8, !PT ;  /* 0x0000003804047812 */ /* 0x004fca00078eb8ff */
[----:B------:R2:W-:Y:S01]  /*0a20*/  STS [UR56+0x34], R4 ;  /* 0x00003404ff007988 */ /* 0x0005e20008000838 */
[----:B------:R-:W-:Y:S05]  /*0a30*/  @P2 BRA `(.L_x_25) ;  /* 0x0000000000202947 */ /* 0x000fea0003800000 */
[----:B--2---:R-:W2:Y:S01]  /*0a40*/  LDS R4, [UR56+0x8] ;  /* 0x00000838ff047984 */ /* 0x004ea20008000800 */
[----:B------:R-:W-:-:S05]  /*0a50*/  IMAD.MOV.U32 R5, RZ, RZ, 0x780 ;  /* 0x00000780ff057424 */ /* 0x000fca00078e00ff */
[----:B--2---:R-:W-:-:S05]  /*0a60*/  LOP3.LUT R4, R4, 0x300, R5, 0xd8, !PT ;  /* 0x0000030004047812 */ /* 0x004fca00078ed805 */
[----:B------:R2:W-:Y:S02]  /*0a70*/  STS [UR56+0x8], R4 ;  /* 0x00000804ff007988 */ /* 0x0005e40008000838 */
.L_x_24:
[----:B------:R-:W-:Y:S05]  /*0a80*/  @P2 BRA `(.L_x_26) ;  /* 0x0000000000282947 */ /* 0x000fea0003800000 */
[----:B--23--:R-:W2:Y:S02]  /*0a90*/  LDS R4, [UR56+0x8] ;  /* 0x00000838ff047984 */ /* 0x00cea40008000800 */
[----:B--2---:R-:W-:-:S05]  /*0aa0*/  LOP3.LUT R4, R4, 0x1800, RZ, 0xb8, !PT ;  /* 0x0000180004047812 */ /* 0x004fca00078eb8ff */
[----:B------:R3:W-:Y:S02]  /*0ab0*/  STS [UR56+0x8], R4 ;  /* 0x00000804ff007988 */ /* 0x0007e40008000838 */
.L_x_25:
[----:B------:R-:W-:Y:S05]  /*0ac0*/  @P2 BREAK B2 ;  /* 0x0000000000022942 */ /* 0x000fea0003800000 */
[----:B------:R-:W-:Y:S05]  /*0ad0*/  @P2 BRA `(.L_x_27) ;  /* 0x0000000000242947 */ /* 0x000fea0003800000 */
[----:B--23--:R-:W2:Y:S01]  /*0ae0*/  LDS R4, [UR56+0x8] ;  /* 0x00000838ff047984 */ /* 0x00cea20008000800 */
[----:B------:R-:W-:-:S05]  /*0af0*/  IMAD.MOV.U32 R5, RZ, RZ, 0x6000 ;  /* 0x00006000ff057424 */ /* 0x000fca00078e00ff */
[----:B--2---:R-:W-:-:S04]  /*0b00*/  LOP3.LUT R4, R4, 0x6000, R5, 0xd8, !PT ;  /* 0x0000600004047812 */ /* 0x004fc800078ed805 */
[----:B------:R-:W-:-:S05]  /*0b10*/  LOP3.LUT R4, R4, 0x400000, RZ, 0xb8, !PT ;  /* 0x0040000004047812 */ /* 0x000fca00078eb8ff */
[----:B------:R4:W-:Y:S02]  /*0b20*/  STS [UR56+0x8], R4 ;  /* 0x00000804ff007988 */ /* 0x0009e40008000838 */
.L_x_26:
[----:B------:R-:W-:Y:S05]  /*0b30*/  BSYNC B2 ;  /* 0x0000000000027941 */ /* 0x000fea0003800000 */
.L_x_23:
[----:B--234-:R-:W2:Y:S02]  /*0b40*/  @!P2 LDS R4, [UR56+0x8] ;  /* 0x00000838ff04a984 */ /* 0x01cea40008000800 */
[----:B--2---:R-:W-:-:S05]  /*0b50*/  @!P2 LOP3.LUT R4, R4, 0x8000, RZ, 0xb8, !PT ;  /* 0x000080000404a812 */ /* 0x004fca00078eb8ff */
[----:B------:R4:W-:Y:S02]  /*0b60*/  @!P2 STS [UR56+0x8], R4 ;  /* 0x00000804ff00a988 */ /* 0x0009e40008000838 */
.L_x_27:
[----:B------:R-:W-:Y:S05]  /*0b70*/  BSYNC B3 ;  /* 0x0000000000037941 */ /* 0x000fea0003800000 */
.L_x_22:
[----:B------:R-:W-:Y:S05]  /*0b80*/  WARPSYNC.ALL ;  /* 0x0000000000007948 */ /* 0x000fea0003800000 */
[----:B------:R-:W-:-:S04]  /*0b90*/  UIADD3 UR7, UR8, 0x80, URZ ;  /* 0x0000008008077890 */ /* 0x000fc8000fffe03f */
[----:B------:R-:W-:-:S04]  /*0ba0*/  UIADD3 UR6, UP0, UR7, UR48, URZ ;  /* 0x0000003007067290 */ /* 0x000fc8000ff1e03f */
[----:B------:R-:W-:Y:S01]  /*0bb0*/  ULEA.HI.X.SX32 UR7, UR7, UR49, 0x1, UP0 ;  /* 0x0000003107077291 */ /* 0x000fe200080f0e3f */
[----:B------:R-:W-:Y:S11]  /*0bc0*/  @P0 BRA `(.L_x_28) ;  /* 0x0000000000280947 */ /* 0x000ff60003800000 */
[----:B--234-:R-:W2:Y:S01]  /*0bd0*/  S2R R4, SR_LANEID ;  /* 0x0000000000047919 */ /* 0x01cea20000000000 */
[----:B------:R-:W-:Y:S05]  /*0be0*/  WARPSYNC.ALL ;  /* 0x0000000000007948 */ /* 0x000fea0003800000 */
[----:B--2---:R-:W-:-:S05]  /*0bf0*/  IMAD.SHL.U32 R8, R4, 0x4, RZ ;  /* 0x0000000404087824 */ /* 0x004fca00078e00ff */
[----:B------:R-:W2:Y:S01]  /*0c00*/  LDS R7, [R8+UR56] ;  /* 0x0000003808077984 */ /* 0x000ea20008000800 */
[----:B------:R-:W-:-:S05]  /*0c10*/  IADD3 R4, P1, R8, UR6, RZ ;  /* 0x0000000608047c10 */ /* 0x000fca000ff3e0ff */
[----:B------:R-:W-:-:S05]  /*0c20*/  IMAD.X R5, RZ, RZ, UR7, P1 ;  /* 0x00000007ff057e24 */ /* 0x000fca00088e06ff */
[----:B--2---:R2:W5:Y:S01]  /*0c30*/  ATOMG.E.EXCH.STRONG.GPU PT, RZ, [R4], R7 ;  /* 0x0000000704ff73a8 */ /* 0x00456200041ee100 */
[----:B------:R-:W-:-:S04]  /*0c40*/  DEPBAR {5,4,3,2,1,0} ;  /* 0x0000003f0000791a */ /* 0x000fc80000000000 */
[----:B------:R2:W-:Y:S01]  /*0c50*/  UTMACCTL.IV [UR6] ;  /* 0x00000000060079b9 */ /* 0x0005e20008000000 */
[----:B------:R-:W-:Y:S01]  /*0c60*/  NOP ;  /* 0x0000000000007918 */ /* 0x000fe20000000000 */
.L_x_28:
[----:B------:R-:W-:Y:S05]  /*0c70*/  @P0 BRA `(.L_x_29) ;  /* 0x00000000000c0947 */ /* 0x000fea0003800000 */
[----:B------:R0:W-:Y:S01]  /*0c80*/  UTMACMDFLUSH ;  /* 0x00000000000079b7 */ /* 0x0001e20000000000 */
[----:B------:R-:W-:Y:S05]  /*0c90*/  @P0 BRA `(.L_x_29) ;  /* 0x0000000000040947 */ /* 0x000fea0003800000 */
[----:B------:R-:W-:-:S04]  /*0ca0*/  DEPBAR.LE SB0, 0x0 ;  /* 0x000080000000791a */ /* 0x000fc80000000000 */
.L_x_29:
[----:B------:R-:W-:Y:S05]  /*0cb0*/  WARPSYNC.ALL ;  /* 0x0000000000007948 */ /* 0x000fea0003800000 */
[----:B-----5:R-:W-:Y:S06]  /*0cc0*/  BAR.SYNC.DEFER_BLOCKING 0x0 ;  /* 0x0000000000007b1d */ /* 0x020fec0000010000 */
[----:B------:R-:W-:Y:S02]  /*0cd0*/  BSSY B3, `(.L_x_30) ;  /* 0x000000b000037945 */ /* 0x000fe40003800000 */
[----:B------:R-:W-:Y:S06]  /*0ce0*/  BAR.SYNC.DEFER_BLOCKING 0x0 ;  /* 0x0000000000007b1d */ /* 0x000fec0000010000 */
[----:B------:R1:W-:Y:S01]  /*0cf0*/  @!P0 STS [R12], RZ ;  /* 0x000000ff0c008388 */ /* 0x0003e20000000800 */
[----:B------:R-:W-:Y:S01]  /*0d00*/  NOP ;  /* 0x0000000000007918 */ /* 0x000fe20000000000 */
[----:B------:R-:W-:Y:S05]  /*0d10*/  @P2 BRA `(.L_x_31) ;  /* 0x0000000000182947 */ /* 0x000fea0003800000 */
[----:B--234-:R-:W2:Y:S01]  /*0d20*/  LDS R4, [UR56+0x8] ;  /* 0x00000838ff047984 */ /* 0x01cea20008000800 */
[----:B------:R-:W3:Y:S01]  /*0d30*/  LDC.64 R8, c[0x0][0x220] ;  /* 0x00008800ff087b82 */ /* 0x000ee20000000a00 */
[----:B------:R-:W-:Y:S02]  /*0d40*/  IMAD.MOV.U32 R5, RZ, RZ, 0x70 ;  /* 0x00000070ff057424 */ /* 0x000fe400078e00ff */
[----:B---3--:R3:W-:Y:S03]  /*0d50*/  STS.64 [UR56], R8 ;  /* 0x00000008ff007988 */ /* 0x0087e60008000a38 */
[----:B--2---:R-:W-:-:S05]  /*0d60*/  LOP3.LUT R4, R4, 0x10, R5, 0xd8, !PT ;  /* 0x0000001004047812 */ /* 0x004fca00078ed805 */
[----:B------:R3:W-:Y:S02]  /*0d70*/  STS [UR56+0x8], R4 ;  /* 0x00000804ff007988 */ /* 0x0007e40008000838 */
.L_x_31:
[----:B--2---:R-:W-:Y:S05]  /*0d80*/  BSYNC B3 ;  /* 0x0000000000037941 */ /* 0x004fea0003800000 */
.L_x_30:
[----:B------:R-:W-:Y:S04]  /*0d90*/  BSSY B4, `(.L_x_32) ;  /* 0x0000011000047945 */ /* 0x000fe80003800000 */
[----:B------:R-:W-:Y:S04]  /*0da0*/  BSSY B3, `(.L_x_33) ;  /* 0x000000e000037945 */ /* 0x000fe80003800000 */
[----:B------:R-:W-:Y:S05]  /*0db0*/  @P2 BRA `(.L_x_34) ;  /* 0x0000000000242947 */ /* 0x000fea0003800000 */
[----:B---34-:R-:W2:Y:S01]  /*0dc0*/  LDS R4, [UR56+0x34] ;  /* 0x00003438ff047984 */ /* 0x018ea20008000800 */
[----:B------:R-:W-:-:S05]  /*0dd0*/  IMAD.MOV.U32 R5, RZ, RZ, 0x3f000000 ;  /* 0x3f000000ff057424 */ /* 0x000fca00078e00ff */
[----:B--2---:R-:W-:-:S05]  /*0de0*/  LOP3.LUT R4, R4, 0xff000000, R5, 0xb8, !PT ;  /* 0xff00000004047812 */ /* 0x004fca00078eb805 */
[----:B------:R2:W-:Y:S01]  /*0df0*/  STS [UR56+0x34], R4 ;  /* 0x00003404ff007988 */ /* 0x0005e20008000838 */
[----:B------:R-:W-:Y:S05]  /*0e00*/  @P2 BRA `(.L_x_35) ;  /* 0x00000000001c2947 */ /* 0x000fea0003800000 */
[----:B--2---:R-:W2:Y:S01]  /*0e10*/  LDS R4, [UR56+0x38] ;  /* 0x00003838ff047984 */ /* 0x004ea20008000800 */
[----:B------:R-:W-:-:S05]  /*0e20*/  IMAD.MOV.U32 R5, RZ, RZ, 0x7f ;  /* 0x0000007fff057424 */ /* 0x000fca00078e00ff */
[----:B--2---:R-:W-:-:S05]  /*0e30*/  LOP3.LUT R4, R4, 0xff, R5, 0xb8, !PT ;  /* 0x000000ff04047812 */ /* 0x004fca00078eb805 */
[----:B------:R2:W-:Y:S02]  /*0e40*/  STS [UR56+0x38], R4 ;  /* 0x00003804ff007988 */ /* 0x0005e40008000838 */
.L_x_34:
[----:B------:R-:W-:Y:S05]  /*0e50*/  @P2 BREAK B3 ;  /* 0x0000000000032942 */ /* 0x000fea0003800000 */
[----:B------:R-:W-:Y:S05]  /*0e60*/  @P2 BRA `(.L_x_36) ;  /* 0x00000000000c2947 */ /* 0x000fea0003800000 */
[----:B------:R1:W-:Y:S02]  /*0e70*/  STS [UR56+0x20], R0 ;  /* 0x00002000ff007988 */ /* 0x0003e40008000838 */
.L_x_35:
[----:B------:R-:W-:Y:S05]  /*0e80*/  BSYNC B3 ;  /* 0x0000000000037941 */ /* 0x000fea0003800000 */
.L_x_33:
[----:B------:R1:W-:Y:S02]  /*0e90*/  @!P2 STS [UR56+0x24], R6 ;  /* 0x00002406ff00a988 */ /* 0x0003e40008000838 */
.L_x_36:
[----:B------:R-:W-:Y:S05]  /*0ea0*/  BSYNC B4 ;  /* 0x0000000000047941 */ /* 0x000fea0003800000 */
.L_x_32:
[----:B------:R-:W-:Y:S05]  /*0eb0*/  WARPSYNC.ALL ;  /* 0x0000000000007948 */ /* 0x000fea0003800000 */
[----:B------:R-:W-:Y:S04]  /*0ec0*/  BSSY B4, `(.L_x_37) ;  /* 0x000000e000047945 */ /* 0x000fe80003800000 */
[----:B------:R-:W-:Y:S05]  /*0ed0*/  @P2 BRA `(.L_x_38) ;  /* 0x0000000000302947 */ /* 0x000fea0003800000 */
[----:B--234-:R-:W2:Y:S01]  /*0ee0*/  LDS R4, [UR56+0x34] ;  /* 0x00003438ff047984 */ /* 0x01cea20008000800 */
[----:B------:R-:W3:Y:S03]  /*0ef0*/  LDC.64 R8, c[0x0][0x248] ;  /* 0x00009200ff087b82 */ /* 0x000ee60000000a00 */
[----:B-1----:R-:W1:Y:S01]  /*0f00*/  LDS R0, [UR56+0x1c] ;  /* 0x00001c38ff007984 */ /* 0x002e620008000800 */
[C---:B---3--:R-:W-:Y:S01]  /*0f10*/  SHF.L.U64.HI R6, R8.reuse, 0x1, R9 ;  /* 0x0000000108067819 */ /* 0x048fe20000010209 */
[----:B------:R-:W-:-:S03]  /*0f20*/  IMAD.SHL.U32 R5, R8, 0x2, RZ ;  /* 0x0000000208057824 */ /* 0x000fc600078e00ff */
[--C-:B------:R-:W-:Y:S02]  /*0f30*/  SHF.R.U32.HI R7, RZ, 0x4, R6.reuse ;  /* 0x00000004ff077819 */ /* 0x100fe40000011606 */
[----:B------:R-:W-:-:S05]  /*0f40*/  SHF.R.U64 R5, R5, 0x4, R6 ;  /* 0x0000000405057819 */ /* 0x000fca0000001206 */
[----:B------:R3:W-:Y:S01]  /*0f50*/  STS [UR56+0xc], R5 ;  /* 0x00000c05ff007988 */ /* 0x0007e20008000838 */
[----:B--2---:R-:W-:Y:S02]  /*0f60*/  LOP3.LUT R4, R4, 0x7, RZ, 0xb8, !PT ;  /* 0x0000000704047812 */ /* 0x004fe400078eb8ff */
[----:B-1----:R-:W-:-:S03]  /*0f70*/  LOP3.LUT R0, R0, 0xf, R7, 0xb8, !PT ;  /* 0x0000000f00007812 */ /* 0x002fc600078eb807 */
[----:B------:R3:W-:Y:S04]  /*0f80*/  STS [UR56+0x34], R4 ;  /* 0x00003404ff007988 */ /* 0x0007e80008000838 */
[----:B------:R3:W-:Y:S02]  /*0f90*/  STS [UR56+0x1c], R0 ;  /* 0x00001c00ff007988 */ /* 0x0007e40008000838 */
.L_x_38:
[----:B------:R-:W-:Y:S05]  /*0fa0*/  BSYNC B4 ;  /* 0x0000000000047941 */ /* 0x000fea0003800000 */
.L_x_37:
[----:B------:R-:W-:Y:S04]  /*0fb0*/  BSSY B4, `(.L_x_39) ;  /* 0x000001a000047945 */ /* 0x000fe80003800000 */
[----:B------:R-:W-:Y:S04]  /*0fc0*/  BSSY B5, `(.L_x_40) ;  /* 0x0000015000057945 */ /* 0x000fe80003800000 */
[----:B------:R-:W-:Y:S05]  /*0fd0*/  @P2 BRA `(.L_x_41) ;  /* 0x0000000000202947 */ /* 0x000fea0003800000 */
[----:B-1-3--:R-:W1:Y:S02]  /*0fe0*/  LDS R0, [UR56+0x34] ;  /* 0x00003438ff007984 */ /* 0x00ae640008000800 */
[----:B-1----:R-:W-:-:S05]  /*0ff0*/  LOP3.LUT R0, R0, 0x38, RZ, 0xb8, !PT ;  /* 0x0000003800007812 */ /* 0x002fca00078eb8ff */
[----:B------:R1:W-:Y:S01]  /*1000*/  STS [UR56+0x34], R0 ;  /* 0x00003400ff007988 */ /* 0x0003e20008000838 */
[----:B------:R-:W-:Y:S05]  /*1010*/  @P2 BRA `(.L_x_42) ;  /* 0x0000000000202947 */ /* 0x000fea0003800000 */
[----:B-1----:R-:W1:Y:S01]  /*1020*/  LDS R0, [UR56+0x8] ;  /* 0x00000838ff007984 */ /* 0x002e620008000800 */
[----:B------:R-:W-:-:S05]  /*1030*/  IMAD.MOV.U32 R5, RZ, RZ, 0x780 ;  /* 0x00000780ff057424 */ /* 0x000fca00078e00ff */
[----:B-1----:R-:W-:-:S05]  /*1040*/  LOP3.LUT R0, R0, 0x300, R5, 0xd8, !PT ;  /* 0x0000030000007812 */ /* 0x002fca00078ed805 */
[----:B------:R1:W-:Y:S02]  /*1050*/  STS [UR56+0x8], R0 ;  /* 0x00000800ff007988 */ /* 0x0003e40008000838 */
.L_x_41:
[----:B------:R-:W-:Y:S05]  /*1060*/  @P2 BRA `(.L_x_43) ;  /* 0x0000000000282947 */ /* 0x000fea0003800000 */
[----:B-1-3--:R-:W1:Y:S02]  /*1070*/  LDS R0, [UR56+0x8] ;  /* 0x00000838ff007984 */ /* 0x00ae640008000800 */
[----:B-1----:R-:W-:-:S05]  /*1080*/  LOP3.LUT R0, R0, 0x1800, RZ, 0xb8, !PT ;  /* 0x0000180000007812 */ /* 0x002fca00078eb8ff */
[----:B------:R3:W-:Y:S02]  /*1090*/  STS [UR56+0x8], R0 ;  /* 0x00000800ff007988 */ /* 0x0007e40008000838 */
.L_x_42:
[----:B------:R-:W-:Y:S05]  /*10a0*/  @P2 BREAK B5 ;  /* 0x0000000000052942 */ /* 0x000fea0003800000 */
[----:B------:R-:W-:Y:S05]  /*10b0*/  @P2 BRA `(.L_x_44) ;  /* 0x0000000000242947 */ /* 0x000fea0003800000 */
[----:B-1-3--:R-:W1:Y:S01]  /*10c0*/  LDS R0, [UR56+0x8] ;  /* 0x00000838ff007984 */ /* 0x00ae620008000800 */
[----:B------:R-:W-:-:S05]  /*10d0*/  IMAD.MOV.U32 R5, RZ, RZ, 0x6000 ;  /* 0x00006000ff057424 */ /* 0x000fca00078e00ff */
[----:B-1----:R-:W-:-:S04]  /*10e0*/  LOP3.LUT R0, R0, 0x6000, R5, 0xd8, !PT ;  /* 0x0000600000007812 */ /* 0x002fc800078ed805 */
[----:B------:R-:W-:-:S05]  /*10f0*/  LOP3.LUT R0, R0, 0x400000, RZ, 0xb8, !PT ;  /* 0x0040000000007812 */ /* 0x000fca00078eb8ff */
[----:B------:R1:W-:Y:S02]  /*1100*/  STS [UR56+0x8], R0 ;  /* 0x00000800ff007988 */ /* 0x0003e40008000838 */
.L_x_43:
[----:B------:R-:W-:Y:S05]  /*1110*/  BSYNC B5 ;  /* 0x0000000000057941 */ /* 0x000fea0003800000 */
.L_x_40:
[----:B-1-3--:R-:W1:Y:S02]  /*1120*/  @!P2 LDS R0, [UR56+0x8] ;  /* 0x00000838ff00a984 */ /* 0x00ae640008000800 */
[----:B-1----:R-:W-:-:S05]  /*1130*/  @!P2 LOP3.LUT R0, R0, 0x8000, RZ, 0xb8, !PT ;  /* 0x000080000000a812 */ /* 0x002fca00078eb8ff */
[----:B------:R1:W-:Y:S02]  /*1140*/  @!P2 STS [UR56+0x8], R0 ;  /* 0x00000800ff00a988 */ /* 0x0003e40008000838 */
.L_x_44:
[----:B------:R-:W-:Y:S05]  /*1150*/  BSYNC B4 ;  /* 0x0000000000047941 */ /* 0x000fea0003800000 */
.L_x_39:
[----:B------:R-:W-:Y:S05]  /*1160*/  WARPSYNC.ALL ;  /* 0x0000000000007948 */ /* 0x000fea0003800000 */
[----:B------:R1:W-:Y:S01]  /*1170*/  STL [R1], RZ ;  /* 0x000000ff01007387 */ /* 0x0003e20000100800 */
[----:B------:R-:W-:Y:S01]  /*1180*/  UIADD3 UR8, UR8, 0x100, URZ ;  /* 0x0000010008087890 */ /* 0x000fe2000fffe03f */
[----:B------:R-:W-:Y:S02]  /*1190*/  ISETP.GE.AND P1, PT, R13, 0x1, PT ;  /* 0x000000010d00780c */ /* 0x000fe40003f26270 */
[----:B------:R-:W-:Y:S01]  /*11a0*/  SHF.R.U32.HI R6, RZ, 0x5, R3 ;  /* 0x00000005ff067819 */ /* 0x000fe20000011603 */
[----:B------:R-:W-:-:S04]  /*11b0*/  UIADD3 UR48, UP0, UR8, UR48, URZ ;  /* 0x0000003008307290 */ /* 0x000fc8000ff1e03f */
[----:B------:R-:W-:Y:S01]  /*11c0*/  ULEA.HI.X.SX32 UR49, UR8, UR49, 0x1, UP0 ;  /* 0x0000003108317291 */ /* 0x000fe200080f0e3f */
[----:B-1----:R-:W-:Y:S11]  /*11d0*/  @P0 BRA `(.L_x_45) ;  /* 0x0000000000280947 */ /* 0x002ff60003800000 */
[----:B---3--:R-:W1:Y:S01]  /*11e0*/  S2R R0, SR_LANEID ;  /* 0x0000000000007919 */ /* 0x008e620000000000 */
[----:B------:R-:W-:Y:S05]  /*11f0*/  WARPSYNC.ALL ;  /* 0x0000000000007948 */ /* 0x000fea0003800000 */
[----:B-1----:R-:W-:-:S05]  /*1200*/  IMAD.SHL.U32 R0, R0, 0x4, RZ ;  /* 0x0000000400007824 */ /* 0x002fca00078e00ff */
[----:B------:R-:W1:Y:S01]  /*1210*/  LDS R7, [R0+UR56] ;  /* 0x0000003800077984 */ /* 0x000e620008000800 */
[----:B--2-4-:R-:W-:-:S05]  /*1220*/  IADD3 R4, P3, R0, UR48, RZ ;  /* 0x0000003000047c10 */ /* 0x014fca000ff7e0ff */
[----:B------:R-:W-:-:S05]  /*1230*/  IMAD.X R5, RZ, RZ, UR49, P3 ;  /* 0x00000031ff057e24 */ /* 0x000fca00098e06ff */
[----:B-1----:R1:W5:Y:S01]  /*1240*/  ATOMG.E.EXCH.STRONG.GPU PT, RZ, [R4], R7 ;  /* 0x0000000704ff73a8 */ /* 0x00236200041ee100 */
[----:B------:R-:W-:-:S04]  /*1250*/  DEPBAR {5,4,3,2,1,0} ;  /* 0x0000003f0000791a */ /* 0x000fc80000000000 */
[----:B------:R1:W-:Y:S01]  /*1260*/  UTMACCTL.IV [UR48] ;  /* 0x00000000300079b9 */ /* 0x0003e20008000000 */
[----:B------:R-:W-:Y:S01]  /*1270*/  NOP ;  /* 0x0000000000007918 */ /* 0x000fe20000000000 */
.L_x_45:
[----:B------:R-:W-:Y:S05]  /*1280*/  @P0 BRA `(.L_x_46) ;  /* 0x00000000000c0947 */ /* 0x000fea0003800000 */
[----:B------:R0:W-:Y:S01]  /*1290*/  UTMACMDFLUSH ;  /* 0x00000000000079b7 */ /* 0x0001e20000000000 */
[----:B------:R-:W-:Y:S05]  /*12a0*/  @P0 BRA `(.L_x_46) ;  /* 0x0000000000040947 */ /* 0x000fea0003800000 */
[----:B------:R-:W-:-:S04]  /*12b0*/  DEPBAR.LE SB0, 0x0 ;  /* 0x000080000000791a */ /* 0x000fc80000000000 */
.L_x_46:
[----:B------:R1:W-:Y:S01]  /*12c0*/  STL [R1+0x4], RZ ;  /* 0x000004ff01007387 */ /* 0x0003e20000100800 */
[----:B------:R-:W-:Y:S05]  /*12d0*/  WARPSYNC.ALL ;  /* 0x0000000000007948 */ /* 0x000fea0003800000 */
[----:B------:R1:W-:Y:S01]  /*12e0*/  STL [R1+0x8], RZ ;  /* 0x000008ff01007387 */ /* 0x0003e20000100800 */
[----:B-----5:R-:W-:Y:S01]  /*12f0*/  VOTEU.ALL UP0, P2 ;  /* 0x00000000003f7886 */ /* 0x020fe20001000000 */
[----:B------:R-:W-:Y:S01]  /*1300*/  UMOV UR8, 0x1 ;  /* 0x0000000100087882 */ /* 0x000fe20000000000 */
[----:B------:R-:W-:Y:S01]  /*1310*/  VOTEU.ALL UP1, P2 ;  /* 0x00000000003f7886 */ /* 0x000fe20001020000 */
[----:B------:R1:W-:Y:S01]  /*1320*/  STL [R1+0xc], RZ ;  /* 0x00000cff01007387 */ /* 0x0003e20000100800 */
[----:B------:R-:W-:Y:S01]  /*1330*/  VOTEU.ALL UP2, P2 ;  /* 0x00000000003f7886 */ /* 0x000fe20001040000 */
[----:B------:R-:W-:-:S04]  /*1340*/  @!UP0 UIADD3 UR12, -UR8, 0x100000, URZ ;  /* 0x00100000080c8890 */ /* 0x000fc8000fffe13f */
[----:B------:R-:W-:Y:S02]  /*1350*/  @!UP0 USHF.L.U32 UR13, UR12, 0xb, URZ ;  /* 0x0000000b0c0d8899 */ /* 0x000fe4000800063f */
[----:B------:R-:W-:Y:S01]  /*1360*/  @!UP0 USHF.L.U32 UR12, UR12, 0x1, URZ ;  /* 0x000000010c0c8899 */ /* 0x000fe2000800063f */
[----:B------:R-:W-:Y:S01]  /*1370*/  R2UR UR54, R6 ;  /* 0x00000000063672ca */ /* 0x000fe200000e0000 */
[----:B------:R1:W-:Y:S01]  /*1380*/  STL [R1+0x10], RZ ;  /* 0x000010ff01007387 */ /* 0x0003e20000100800 */
[----:B------:R-:W-:-:S04]  /*1390*/  @!UP0 UIADD3 UR16, -UR8, 0x100000, URZ ;  /* 0x0010000008108890 */ /* 0x000fc8000fffe13f */
[----:B------:R-:W-:Y:S02]  /*13a0*/  @!UP0 USHF.L.U32 UR17, UR16, 0xb, URZ ;  /* 0x0000000b10118899 */ /* 0x000fe4000800063f */
[----:B------:R-:W-:Y:S01]  /*13b0*/  @!UP0 USHF.L.U32 UR16, UR16, 0x1, URZ ;  /* 0x0000000110108899 */ /* 0x000fe2000800063f */
[----:B------:R-:W-:Y:S01]  /*13c0*/  CS2R R24, SRZ ;  /* 0x0000000000187805 */ /* 0x000fe2000001ff00 */
[----:B------:R-:W-:-:S04]  /*13d0*/  @!UP0 UIADD3 UR8, -UR8, 0x100000, URZ ;  /* 0x0010000008088890 */ /* 0x000fc8000fffe13f */
[----:B------:R-:W-:Y:S02]  /*13e0*/  @!UP0 USHF.L.U32 UR9, UR8, 0xb, URZ ;  /* 0x0000000b08098899 */ /* 0x000fe4000800063f */
[----:B------:R-:W-:Y:S01]  /*13f0*/  @!UP0 USHF.L.U32 UR8, UR8, 0x1, URZ ;  /* 0x0000000108088899 */ /* 0x000fe2000800063f */
[----:B------:R1:W-:Y:S01]  /*1400*/  STL [R1+0x14], RZ ;  /* 0x000014ff01007387 */ /* 0x0003e20000100800 */
[----:B------:R-:W-:Y:S01]  /*1410*/  VOTEU.ALL UP0, P2 ;  /* 0x00000000003f7886 */ /* 0x000fe20001000000 */
[----:B------:R-:W-:Y:S01]  /*1420*/  USHF.L.U32 UR11, UR50, 0x8, URZ ;  /* 0x00000008320b7899 */ /* 0x000fe2000800063f */
[----:B------:R-:W-:Y:S01]  /*1430*/  CS2R R26, SRZ ;  /* 0x00000000001a7805 */ /* 0x000fe2000001ff00 */
[----:B------:R1:W-:Y:S01]  /*1440*/  STL [R1+0x18], RZ ;  /* 0x000018ff01007387 */ /* 0x0003e20000100800 */
[----:B------:R-:W-:Y:S01]  /*1450*/  USHF.L.U32 UR15, UR51, 0x7, URZ ;  /* 0x00000007330f7899 */ /* 0x000fe2000800063f */
[----:B------:R-:W-:Y:S02]  /*1460*/  CS2R R28, SRZ ;  /* 0x00000000001c7805 */ /* 0x000fe4000001ff00 */
[----:B------:R-:W-:Y:S01]  /*1470*/  CS2R R30, SRZ ;  /* 0x00000000001e7805 */ /* 0x000fe2000001ff00 */
[----:B------:R1:W-:Y:S01]  /*1480*/  STL [R1+0x1c], RZ ;  /* 0x00001cff01007387 */ /* 0x0003e20000100800 */
[----:B------:R-:W-:-:S02]  /*1490*/  CS2R R32, SRZ ;  /* 0x0000000000207805 */ /* 0x000fc4000001ff00 */
[----:B------:R-:W-:Y:S02]  /*14a0*/  CS2R R34, SRZ ;  /* 0x0000000000227805 */ /* 0x000fe4000001ff00 */
[----:B------:R-:W-:Y:S01]  /*14b0*/  CS2R R36, SRZ ;  /* 0x0000000000247805 */ /* 0x000fe2000001ff00 */
[----:B------:R1:W-:Y:S01]  /*14c0*/  STL [R1+0x20], RZ ;  /* 0x000020ff01007387 */ /* 0x0003e20000100800 */
[----:B------:R-:W-:Y:S02]  /*14d0*/  CS2R R38, SRZ ;  /* 0x0000000000267805 */ /* 0x000fe4000001ff00 */
        /* <DEDUP_REMOVED lines=74> */
[----:B------:R1:W-:Y:S04]  /*1980*/  STL [R1+0x6c], RZ ;  /* 0x00006cff01007387 */ /* 0x0003e80000100800 */
        /* <DEDUP_REMOVED lines=42> */
[----:B------:R1:W-:Y:S01]  /*1c30*/  STL [R1+0x118], RZ ;  /* 0x000118ff01007387 */ /* 0x0003e20000100800 */
[----:B------:R-:W-:Y:S06]  /*1c40*/  BAR.SYNC.DEFER_BLOCKING 0x0 ;  /* 0x0000000000007b1d */ /* 0x000fec0000010000 */
[----:B------:R1:W-:Y:S04]  /*1c50*/  STL [R1+0x11c], RZ ;  /* 0x00011cff01007387 */ /* 0x0003e80000100800 */
[----:B------:R1:W-:Y:S04]  /*1c60*/  STL [R1+0x120], RZ ;  /* 0x000120ff01007387 */ /* 0x0003e80000100800 */
[----:B------:R1:W-:Y:S04]  /*1c70*/  STL [R1+0x124], RZ ;  /* 0x000124ff01007387 */ /* 0x0003e80000100800 */
[----:B------:R1:W-:Y:S04]  /*1c80*/  STL [R1+0x128], RZ ;  /* 0x000128ff01007387 */ /* 0x0003e80000100800 */
[----:B------:R1:W-:Y:S04]  /*1c90*/  STL [R1+0x12c], RZ ;  /* 0x00012cff01007387 */ /* 0x0003e80000100800 */
[----:B------:R-:W2:Y:S02]  /*1ca0*/  FENCE.VIEW.ASYNC.S ;  /* 0x00000000000073c6 */ /* 0x000ea40000000000 */
[----:B--2---:R1:W2:Y:S02]  /*1cb0*/  @!UP0 SYNCS.EXCH.64 URZ, [UR56+0x48000], UR12 ;  /* 0x0480000c383f85b2 */ /* 0x0042a40008000100 */
        /* <DEDUP_REMOVED lines=20> */
[----:B--2---:R-:W-:Y:S06]  /*1e00*/  BAR.SYNC.DEFER_BLOCKING 0x0 ;  /* 0x0000000000007b1d */ /* 0x004fec0000010000 */
[----:B------:R1:W-:Y:S04]  /*1e10*/  STL [R1+0x180], RZ ;  /* 0x000180ff01007387 */ /* 0x0003e80000100800 */
[----:B------:R1:W-:Y:S04]  /*1e20*/  STL [R1+0x184], RZ ;  /* 0x000184ff01007387 */ /* 0x0003e80000100800 */
[----:B------:R1:W-:Y:S04]  /*1e30*/  STL [R1+0x188], RZ ;  /* 0x000188ff01007387 */ /* 0x0003e80000100800 */
[----:B------:R1:W-:Y:S04]  /*1e40*/  STL [R1+0x18c], RZ ;  /* 0x00018cff01007387 */ /* 0x0003e80000100800 */
[----:B------:R1:W-:Y:S01]  /*1e50*/  STL [R1+0x190], RZ ;  /* 0x000190ff01007387 */ /* 0x0003e20000100800 */
[----:B------:R1:W2:Y:S03]  /*1e60*/  @!UP1 SYNCS.EXCH.64 URZ, [UR56+0x48008], UR16 ;  /* 0x04800810383f95b2 */ /* 0x0002a60008000100 */
        /* <DEDUP_REMOVED lines=28> */
[----:B------:R1:W-:Y:S01]  /*2030*/  STL [R1+0x1fc], RZ ;  /* 0x0001fcff01007387 */ /* 0x0003e20000100800 */
[----:B------:R-:W-:Y:S05]  /*2040*/  @!P1 BRA `(.L_x_47) ;  /* 0x0000001c00b09947 */ /* 0x000fea0003800000 */
[----:B------:R1:W-:Y:S01]  /*2050*/  STL [R1], RZ ;  /* 0x000000ff01007387 */ /* 0x0003e20000100800 */
[----:B------:R-:W-:Y:S02]  /*2060*/  CS2R R24, SRZ ;  /* 0x0000000000187805 */ /* 0x000fe4000001ff00 */
        /* <DEDUP_REMOVED lines=83> */
[----:B------:R-:W-:Y:S01]  /*25a0*/  CS2R R150, SRZ ;  /* 0x0000000000967805 */ /* 0x000fe2000001ff00 */
[----:B------:R-:W-:Y:S01]  /*25b0*/  UMOV UR53, URZ ;  /* 0x0000003f00357c82 */ /* 0x000fe20008000000 */
[----:B------:R-:W-:Y:S01]  /*25c0*/  UMOV UR52, URZ ;  /* 0x0000003f00347c82 */ /* 0x000fe20008000000 */
        /* <DEDUP_REMOVED lines=105> */
[----:B------:R1:W-:Y:S02]  /*2c60*/  STL [R1+0x1fc], RZ ;  /* 0x0001fcff01007387 */ /* 0x0003e40000100800 */
.L_x_49:
[----:B--2---:R-:W-:Y:S01]  /*2c70*/  BAR.SYNC.DEFER_BLOCKING 0x0 ;  /* 0x0000000000007b1d */ /* 0x004fe20000010000 */
[----:B------:R-:W-:Y:S01]  /*2c80*/  ULEA UR22, UR53, UR56, 0x3 ;  /* 0x0000003835167291 */ /* 0x000fe2000f8e183f */
[----:B---3--:R-:W-:Y:S01]  /*2c90*/  @!P2 IMAD.MOV.U32 R0, RZ, RZ, 0x18000 ;  /* 0x00018000ff00a424 */ /* 0x008fe200078e00ff */
[----:B------:R-:W-:Y:S01]  /*2ca0*/  ELECT P0, URZ, PT ;  /* 0x00000000003f782f */ /* 0x000fe20003800000 */
[----:B-1----:R-:W-:-:S03]  /*2cb0*/  ULEA UR8, UR53, UR56, 0xf ;  /* 0x0000003835087291 */ /* 0x002fc6000f8e783f */
[----:B------:R-:W-:Y:S01]  /*2cc0*/  ISETP.LT.U32.AND P0, PT, R2, 0x40, P0 ;  /* 0x000000400200780c */ /* 0x000fe20000701070 */
[----:B------:R-:W-:Y:S02]  /*2cd0*/  ULOP3.LUT UR12, UR54, 0x1, URZ, 0xc0, !UPT ;  /* 0x00000001360c7892 */ /* 0x000fe4000f8ec03f */
[----:B------:R-:W-:Y:S02]  /*2ce0*/  ULEA UR21, UR53, UR56, 0x10 ;  /* 0x0000003835157291 */ /* 0x000fe4000f8e803f */
[----:B------:R-:W-:Y:S02]  /*2cf0*/  UIADD3 UR20, UR8, 0x30000, URZ ;  /* 0x0003000008147890 */ /* 0x000fe4000fffe03f */
[----:B------:R-:W-:Y:S02]  /*2d00*/  ULEA UR14, UR12, UR52, 0x6 ;  /* 0x000000340c0e7291 */ /* 0x000fe4000f8e303f */
[----:B------:R-:W-:Y:S02]  /*2d10*/  ULEA UR8, UR12, UR21, 0xf ;  /* 0x000000150c087291 */ /* 0x000fe4000f8e783f */
[----:B------:R-:W-:-:S02]  /*2d20*/  ULEA UR12, UR12, UR20, 0xe ;  /* 0x000000140c0c7291 */ /* 0x000fc4000f8e703f */
[----:B------:R-:W-:Y:S01]  /*2d30*/  VOTEU.ANY UP0, P0 ;  /* 0x00000000003f7886 */ /* 0x000fe20000000100 */
[----:B------:R-:W-:Y:S01]  /*2d40*/  VOTEU.ANY UP2, P0 ;  /* 0x00000000003f7886 */ /* 0x000fe20000040100 */
[----:B------:R-:W-:Y:S01]  /*2d50*/  ELECT P1, URZ, PT ;  /* 0x00000000003f782f */ /* 0x000fe20003820000 */
[----:B------:R1:W-:Y:S02]  /*2d60*/  @!P2 SYNCS.ARRIVE.TRANS64 RZ, [UR22+0x48000], R0 ;  /* 0x04800000ffffa9a7 */ /* 0x0003e40008000016 */
[----:B------:R-:W-:Y:S01]  /*2d70*/  @UP0 UIADD3 UR13, UR22, 0x48000, URZ ;  /* 0x00048000160d0890 */ /* 0x000fe2000fffe03f */
[----:B------:R-:W-:Y:S01]  /*2d80*/  BAR.SYNC.DEFER_BLOCKING 0x0 ;  /* 0x0000000000007b1d */ /* 0x000fe20000010000 */
[----:B------:R-:W-:-:S05]  /*2d90*/  ISETP.LT.U32.AND P1, PT, R2, 0x40, P1 ;  /* 0x000000400200780c */ /* 0x000fca0000f21070 */
[----:B------:R-:W-:Y:S01]  /*2da0*/  @UP0 UMOV UR16, UR4 ;  /* 0x0000000400100c82 */ /* 0x000fe20008000000 */
[----:B------:R-:W-:Y:S01]  /*2db0*/  @UP0 UMOV UR17, UR5 ;  /* 0x0000000500110c82 */ /* 0x000fe20008000000 */
[----:B------:R-:W-:Y:S01]  /*2dc0*/  UMOV UR10, UR14 ;  /* 0x0000000e000a7c82 */ /* 0x000fe20008000000 */
[----:B-1----:R-:W-:-:S05]  /*2dd0*/  IMAD.U32 R0, RZ, RZ, UR55 ;  /* 0x00000037ff007e24 */ /* 0x002fca000f8e00ff */
[----:B------:R-:W-:Y:S01]  /*2de0*/  VOTEU.ANY UP1, P1 ;  /* 0x00000000003f7886 */ /* 0x000fe20000820100 */
[----:B------:R-:W-:Y:S01]  /*2df0*/  VOTEU.ANY UP3, P1 ;  /* 0x00000000003f7886 */ /* 0x000fe20000860100 */
[----:B------:R-:W-:-:S03]  /*2e00*/  SHF.L.U32 R0, R0, 0x1f, RZ ;  /* 0x0000001f00007819 */ /* 0x000fc600000006ff */
[----:B------:R-:W-:Y:S01]  /*2e10*/  @UP1 UIADD3 UR9, UR22, 0x48000, URZ ;  /* 0x0004800016091890 */ /* 0x000fe2000fffe03f */
[----:B------:R-:W-:Y:S01]  /*2e20*/  @UP1 UMOV UR18, UR6 ;  /* 0x0000000600121c82 */ /* 0x000fe20008000000 */
[----:B------:R-:W-:Y:S01]  /*2e30*/  @UP1 UMOV UR19, UR7 ;  /* 0x0000000700131c82 */ /* 0x000fe20008000000 */
[----:B------:R1:W-:Y:S01]  /*2e40*/  @UP2 UTMALDG.2D [UR12], [UR16] ;  /* 0x0000000c100025b4 */ /* 0x0003e20008008000 */
[----:B------:R2:W-:Y:S06]  /*2e50*/  MEMBAR.ALL.CTA ;  /* 0x0000000000007992 */ /* 0x0005ec0000008000 */
[----:B--2---:R-:W2:Y:S02]  /*2e60*/  FENCE.VIEW.ASYNC.S ;  /* 0x00000000000073c6 */ /* 0x004ea40000000000 */
[----:B--2---:R-:W-:Y:S06]  /*2e70*/  BAR.SYNC.DEFER_BLOCKING 0x0 ;  /* 0x0000000000007b1d */ /* 0x004fec0000010000 */
[----:B------:R1:W-:Y:S02]  /*2e80*/  @UP3 UTMALDG.2D [UR8], [UR18] ;  /* 0x00000008120035b4 */ /* 0x0003e40008008000 */
[----:B------:R-:W-:Y:S06]  /*2e90*/  BAR.SYNC.DEFER_BLOCKING 0x0 ;  /* 0x0000000000007b1d */ /* 0x000fec0000010000 */
[----:B------:R-:W2:Y:S02]  /*2ea0*/  SYNCS.PHASECHK.TRANS64.TRYWAIT P0, [UR22+0x48000], R0 ;  /* 0x04800000ff0075a7 */ /* 0x000ea40008000156 */
[----:B-12---:R-:W-:Y:S05]  /*2eb0*/  @!P0 BRA `(.L_x_48) ;  /* 0x00000024003c8947 */ /* 0x006fea0003800000 */
.L_x_50:
[----:B------:R-:W-:Y:S01]  /*2ec0*/  STL.64 [R1+0x268], R150 ;  /* 0x0002689601007387 */ /* 0x000fe20000100a00 */
[----:B------:R-:W-:Y:S01]  /*2ed0*/  USHF.R.U32.HI UR46, URZ, 0x4, UR21 ;  /* 0x000000043f2e7899 */ /* 0x000fe20008011615 */
[----:B------:R-:W1:Y:S02]  /*2ee0*/  LDC R0, c[0x0][0x230] ;  /* 0x00008c00ff007b82 */ /* 0x000e640000000800 */
[----:B------:R-:W-:Y:S04]  /*2ef0*/  STL.64 [R1+0x260], R148 ;  /* 0x0002609401007387 */ /* 0x000fe80000100a00 */
        /* <DEDUP_REMOVED lines=11> */
[----:B------:R2:W-:Y:S04]  /*2fb0*/  STL.64 [R1+0x200], R124 ;  /* 0x0002007c01007387 */ /* 0x0005e80000100a00 */
[----:B--2---:R-:W2:Y:S04]  /*2fc0*/  LDL.LU.64 R124, [R1] ;  /* 0x00000000017c7983 */ /* 0x004ea80000300a00 */
[----:B------:R-:W2:Y:S04]  /*2fd0*/  LDL.LU.64 R126, [R1+0x8] ;  /* 0x00000800017e7983 */ /* 0x000ea80000300a00 */
        /* <DEDUP_REMOVED lines=61> */
[----:B------:R-:W2:Y:S01]  /*33b0*/  LDL.LU.64 R250, [R1+0x1f8] ;  /* 0x0001f80001fa7983 */ /* 0x000ea20000300a00 */
[----:B------:R-:W-:-:S02]  /*33c0*/  USHF.R.U32.HI UR44, URZ, 0x4, UR20 ;  /* 0x000000043f2c7899 */ /* 0x000fc40008011614 */
[----:B------:R-:W-:Y:S02]  /*33d0*/  USGXT.U32 UR46, UR46, 0xe ;  /* 0x0000000e2e2e789a */ /* 0x000fe40008000000 */
[----:B------:R-:W-:Y:S01]  /*33e0*/  USGXT.U32 UR44, UR44, 0xe ;  /* 0x0000000e2c2c789a */ /* 0x000fe20008000000 */
[----:B------:R-:W-:Y:S01]  /*33f0*/  UMOV UR47, 0x40000040 ;  /* 0x40000040002f7882 */ /* 0x000fe20000000000 */
[----:B------:R-:W-:Y:S01]  /*3400*/  UMOV UR45, 0x40000040 ;  /* 0x40000040002d7882 */ /* 0x000fe20000000000 */
[----:B------:R-:W-:Y:S02]  /*3410*/  UIADD3 UR42, UP1, UR46, 0x2, URZ ;  /* 0x000000022e2a7890 */ /* 0x000fe4000ff3e03f */
[----:B------:R-:W-:Y:S01]  /*3420*/  UIADD3 UR40, UP0, UR44, 0x2, URZ ;  /* 0x000000022c287890 */ /* 0x000fe2000ff1e03f */
[----:B------:R-:W-:Y:S01]  /*3430*/  UMOV UR8, URZ ;  /* 0x0000003f00087c82 */ /* 0x000fe20008000000 */
[----:B------:R-:W-:Y:S02]  /*3440*/  UMOV UR9, URZ ;  /* 0x0000003f00097c82 */ /* 0x000fe40008000000 */
[----:B------:R-:W-:-:S02]  /*3450*/  UIADD3.X UR41, UR8, 0x40000040, URZ, UP0, !UPT ;  /* 0x4000004008297890 */ /* 0x000fc400087fe43f */
[----:B------:R-:W-:Y:S02]  /*3460*/  UIADD3.X UR43, UR9, 0x40000040, URZ, UP1, !UPT ;  /* 0x40000040092b7890 */ /* 0x000fe40008ffe43f */
[----:B------:R-:W-:Y:S02]  /*3470*/  UIADD3.64 UR36, UR40, 0x2, URZ ;  /* 0x0000000228247897 */ /* 0x000fe4000fffe03f */
[----:B------:R-:W-:Y:S02]  /*3480*/  UIADD3.64 UR38, UR42, 0x2, URZ ;  /* 0x000000022a267897 */ /* 0x000fe4000fffe03f */
[----:B------:R-:W-:Y:S02]  /*3490*/  UIADD3.64 UR34, UR42, 0x4, URZ ;  /* 0x000000042a227897 */ /* 0x000fe4000fffe03f */
[----:B------:R-:W-:Y:S02]  /*34a0*/  UIADD3.64 UR32, UR40, 0x4, URZ ;  /* 0x0000000428207897 */ /* 0x000fe4000fffe03f */
[----:B------:R-:W-:-:S02]  /*34b0*/  UIADD3.64 UR30, UR42, 0x7fe, URZ ;  /* 0x000007fe2a1e7897 */ /* 0x000fc4000fffe03f */
[----:B------:R-:W-:Y:S02]  /*34c0*/  UIADD3.64 UR28, UR40, 0x3fe, URZ ;  /* 0x000003fe281c7897 */ /* 0x000fe4000fffe03f */
[----:B------:R-:W-:Y:S02]  /*34d0*/  UIADD3.64 UR26, UR42, 0x800, URZ ;  /* 0x000008002a1a7897 */ /* 0x000fe4000fffe03f */
[----:B------:R-:W-:Y:S02]  /*34e0*/  UIADD3.64 UR24, UR40, 0x400, URZ ;  /* 0x0000040028187897 */ /* 0x000fe4000fffe03f */
[----:B------:R-:W-:Y:S02]  /*34f0*/  UIADD3.64 UR22, UR42, 0x802, URZ ;  /* 0x000008022a167897 */ /* 0x000fe4000fffe03f */
[----:B------:R-:W-:Y:S02]  /*3500*/  UIADD3.64 UR20, UR40, 0x402, URZ ;  /* 0x0000040228147897 */ /* 0x000fe4000fffe03f */
[----:B------:R-:W-:-:S02]  /*3510*/  UIADD3.64 UR18, UR42, 0x804, URZ ;  /* 0x000008042a127897 */ /* 0x000fc4000fffe03f */
[----:B------:R-:W-:Y:S01]  /*3520*/  UIADD3.64 UR16, UR40, 0x404, URZ ;  /* 0x0000040428107897 */ /* 0x000fe2000fffe03f */
[----:B--2---:R-:W-:-:S06]  /*3530*/  WARPGROUP.ARRIVE ;  /* 0x00000000000079c5 */ /* 0x004fcc0000000000 */
[----:B------:R-:W-:Y:S03]  /*3540*/  HGMMA.64x256x16.F32 R124, gdesc[UR44], R124, gsb0 ;  /* 0x03e000002c7c79f0 */ /* 0x000fe6000800087c */
[----:B------:R-:W-:Y:S02]  /*3550*/  WARPGROUP.DEPBAR.LE gsb0, 0x0 ;  /* 0x00008000000079c5 */ /* 0x000fe40000010000 */
[----:B------:R-:W-:-:S15]  /*3560*/  WARPGROUP.ARRIVE ;  /* 0x00000000000079c5 */ /* 0x000fde0000000000 */
[----:B------:R-:W-:-:S08]  /*3570*/  NOP ;  /* 0x0000000000007918 */ /* 0x000fd00000000000 */
        /* <DEDUP_REMOVED lines=26> */
[----:B------:R-:W-:Y:S04]  /*3720*/  STL.64 [R1], R124 ;  /* 0x0000007c01007387 */ /* 0x000fe80000100a00 */
        /* <DEDUP_REMOVED lines=63> */
[----:B--2---:R-:W2:Y:S04]  /*3b20*/  LDL.LU.64 R150, [R1+0x268] ;  /* 0x0002680001967983 */ /* 0x004ea80000300a00 */
        /* <DEDUP_REMOVED lines=13> */
[----:B------:R-:W-:-:S02]  /*3c00*/  UIADD3.64 UR44, UR40, 0x1fe, URZ ;  /* 0x000001fe282c7897 */ /* 0x000fc4000fffe03f */
[----:B------:R-:W-:Y:S02]  /*3c10*/  UIADD3.64 UR36, UR40, 0x202, URZ ;  /* 0x0000020228247897 */ /* 0x000fe4000fffe03f */
[----:B------:R-:W-:Y:S02]  /*3c20*/  UIADD3.64 UR32, UR40, 0x204, URZ ;  /* 0x0000020428207897 */ /* 0x000fe4000fffe03f */
[----:B------:R-:W-:Y:S02]  /*3c30*/  UIADD3.64 UR28, UR40, 0x5fe, URZ ;  /* 0x000005fe281c7897 */ /* 0x000fe4000fffe03f */
[----:B------:R-:W-:Y:S02]  /*3c40*/  UIADD3.64 UR24, UR40, 0x600, URZ ;  /* 0x0000060028187897 */ /* 0x000fe4000fffe03f */
[----:B------:R-:W-:Y:S02]  /*3c50*/  UIADD3.64 UR20, UR40, 0x602, URZ ;  /* 0x0000060228147897 */ /* 0x000fe4000fffe03f */
[----:B------:R-:W-:-:S02]  /*3c60*/  UIADD3.64 UR16, UR40, 0x604, URZ ;  /* 0x0000060428107897 */ /* 0x000fc4000fffe03f */
[----:B------:R-:W-:Y:S02]  /*3c70*/  UIADD3 UR52, UR52, 0x80, URZ ;  /* 0x0000008034347890 */ /* 0x000fe4000fffe03f */
[----:B------:R-:W-:-:S04]  /*3c80*/  UIADD3 UR53, UR53, 0x1, URZ ;  /* 0x0000000135357890 */ /* 0x000fc8000fffe03f */
[----:B-1----:R-:W-:Y:S01]  /*3c90*/  ISETP.LE.AND P0, PT, R0, UR52, PT ;  /* 0x0000003400007c0c */ /* 0x002fe2000bf03270 */
[----:B------:R-:W-:-:S04]  /*3ca0*/  UISETP.NE.U32.AND UP0, UPT, UR53, 0x3, UPT ;  /* 0x000000033500788c */ /* 0x000fc8000bf05070 */
[----:B------:R-:W-:Y:S02]  /*3cb0*/  USEL UR8, URZ, 0x1, UP0 ;  /* 0x000000013f087887 */ /* 0x000fe40008000000 */
[----:B------:R-:W-:Y:S02]  /*3cc0*/  USEL UR53, UR53, URZ, UP0 ;  /* 0x0000003f35357287 */ /* 0x000fe40008000000 */
[----:B------:R-:W-:Y:S01]  /*3cd0*/  ULOP3.LUT UR55, UR55, UR8, URZ, 0x3c, !UPT ;  /* 0x0000000837377292 */ /* 0x000fe2000f8e3c3f */
[----:B--2---:R-:W-:-:S06]  /*3ce0*/  WARPGROUP.ARRIVE ;  /* 0x00000000000079c5 */ /* 0x004fcc0000000000 */
[----:B------:R-:W-:Y:S01]  /*3cf0*/  HGMMA.64x256x16.F32 R24, gdesc[UR44], R24, gsb0 ;  /* 0x03e000002c1879f0 */ /* 0x000fe20008000818 */
[----:B------:R-:W-:Y:S01]  /*3d00*/  UIADD3.64 UR44, UR40, 0x200, URZ ;  /* 0x00000200282c7897 */ /* 0x000fe2000fffe03f */
[----:B------:R-:W-:Y:S01]  /*3d10*/  UMOV UR46, UR42 ;  /* 0x0000002a002e7c82 */ /* 0x000fe20008000000 */
[----:B------:R-:W-:Y:S01]  /*3d20*/  UMOV UR47, UR43 ;  /* 0x0000002b002f7c82 */ /* 0x000fe20008000000 */
[----:B------:R-:W-:Y:S02]  /*3d30*/  WARPGROUP.DEPBAR.LE gsb0, 0x0 ;  /* 0x00008000000079c5 */ /* 0x000fe40000010000 */
[----:B------:R-:W-:-:S15]  /*3d40*/  WARPGROUP.ARRIVE ;  /* 0x00000000000079c5 */ /* 0x000fde0000000000 */
[----:B------:R-:W-:-:S07]  /*3d50*/  NOP ;  /* 0x0000000000007918 */ /* 0x000fce0000000000 */
        /* <DEDUP_REMOVED lines=26> */
[----:B---3--:R-:W-:Y:S05]  /*3f00*/  @!P0 BRA `(.L_x_49) ;  /* 0xffffffec00588947 */ /* 0x008fea000383ffff */
.L_x_47:
[----:B------:R5:W-:Y:S04]  /*3f10*/  STL [R1+0x20c], R148 ;  /* 0x00020c9401007387 */ /* 0x000be80000100800 */
[----:B------:R-:W3:Y:S01]  /*3f20*/  LDL.LU R8, [R1] ;  /* 0x0000000001087983 */ /* 0x000ee20000300800 */
[----:B--2---:R-:W-:Y:S06]  /*3f30*/  BAR.SYNC.DEFER_BLOCKING 0x0 ;  /* 0x0000000000007b1d */ /* 0x004fec0000010000 */
[----:B-----5:R-:W2:Y:S04]  /*3f40*/  LDL.LU R148, [R1+0x4] ;  /* 0x0000040001947983 */ /* 0x020ea80000300800 */
[----:B------:R5:W-:Y:S04]  /*3f50*/  STL [R1+0x208], R149 ;  /* 0x0002089501007387 */ /* 0x000be80000100800 */
[----:B-----5:R-:W5:Y:S01]  /*3f60*/  LDL.LU R149, [R1+0xc] ;  /* 0x00000c0001957983 */ /* 0x020f620000300800 */
[----:B------:R-:W4:Y:S03]  /*3f70*/  @!P2 SYNCS.CCTL.IV [UR56+0x48000] ;  /* 0x04800000ff00a9b1 */ /* 0x000f260008000038 */
[----:B------:R-:W5:Y:S04]  /*3f80*/  LDL.LU R9, [R1+0x8] ;  /* 0x0000080001097983 */ /* 0x000f680000300800 */
[----:B------:R1:W-:Y:S01]  /*3f90*/  STL [R1+0x204], R150 ;  /* 0x0002049601007387 */ /* 0x0003e20000100800 */
[----:B----4-:R-:W-:Y:S06]  /*3fa0*/  BAR.SYNC.DEFER_BLOCKING 0x0 ;  /* 0x0000000000007b1d */ /* 0x010fec0000010000 */
[----:B-1----:R-:W4:Y:S04]  /*3fb0*/  LDL.LU R150, [R1+0x14] ;  /* 0x0000140001967983 */ /* 0x002f280000300800 */
[----:B------:R-:W4:Y:S04]  /*3fc0*/  LDL.LU R10, [R1+0x10] ;  /* 0x00001000010a7983 */ /* 0x000f280000300800 */
[----:B------:R1:W-:Y:S01]  /*3fd0*/  STL [R1+0x200], R151 ;  /* 0x0002009701007387 */ /* 0x0003e20000100800 */
[----:B------:R-:W1:Y:S02]  /*3fe0*/  @!P2 SYNCS.CCTL.IV [UR56+0x48008] ;  /* 0x04800800ff00a9b1 */ /* 0x000e640008000038 */
[----:B-1----:R-:W-:Y:S06]  /*3ff0*/  BAR.SYNC.DEFER_BLOCKING 0x0 ;  /* 0x0000000000007b1d */ /* 0x002fec0000010000 */
[----:B------:R-:W4:Y:S04]  /*4000*/  LDL.LU R151, [R1+0x1c] ;  /* 0x00001c0001977983 */ /* 0x000f280000300800 */
[----:B------:R-:W4:Y:S04]  /*4010*/  LDL.LU R11, [R1+0x18] ;  /* 0x00001800010b7983 */ /* 0x000f280000300800 */
[----:B------:R-:W4:Y:S04]  /*4020*/  LDL.LU R3, [R1+0x24] ;  /* 0x0000240001037983 */ /* 0x000f280000300800 */
[----:B------:R-:W4:Y:S04]  /*4030*/  LDL.LU R4, [R1+0x20] ;  /* 0x0000200001047983 */ /* 0x000f280000300800 */
[----:B------:R-:W4:Y:S01]  /*4040*/  LDL.LU R2, [R1+0x2c] ;  /* 0x00002c0001027983 */ /* 0x000f220000300800 */
[----:B------:R-:W-:Y:S01]  /*4050*/  F2FP.F16.F32.PACK_AB R24, R25, R24 ;  /* 0x000000181918723e */ /* 0x000fe200000000ff */
[----:B------:R-:W1:Y:S02]  /*4060*/  @!P2 SYNCS.CCTL.IV [UR56+0x48010] ;  /* 0x04801000ff00a9b1 */ /* 0x000e640008000038 */
[----:B------:R-:W4:Y:S04]  /*4070*/  LDL.LU R5, [R1+0x28] ;  /* 0x0000280001057983 */ /* 0x000f280000300800 */
        /* <DEDUP_REMOVED lines=27> */
[----:B---3--:R-:W3:Y:S04]  /*4230*/  LDL.LU R0, [R1+0x98] ;  /* 0x0000980001007983 */ /* 0x008ee80000300800 */
[----:B------:R-:W3:Y:S04]  /*4240*/  LDL.LU R153, [R1+0xa4] ;  /* 0x0000a40001997983 */ /* 0x000ee80000300800 */
        /* <DEDUP_REMOVED lines=82> */
[----:B------:R-:W3:Y:S01]  /*4770*/  LDL.LU R193, [R1+0x1e8] ;  /* 0x0001e80001c17983 */ /* 0x000ee20000300800 */
[----:B--2---:R-:W-:-:S03]  /*4780*/  F2FP.F16.F32.PACK_AB R8, R148, R8 ;  /* 0x000000089408723e */ /* 0x004fc600000000ff */
[----:B------:R-:W2:Y:S01]  /*4790*/  LDL.LU R198, [R1+0x1f4] ;  /* 0x0001f40001c67983 */ /* 0x000ea20000300800 */
[----:B-----5:R-:W-:-:S03]  /*47a0*/  F2FP.F16.F32.PACK_AB R9, R149, R9 ;  /* 0x000000099509723e */ /* 0x020fc600000000ff */
[----:B------:R-:W2:Y:S01]  /*47b0*/  LDL.LU R194, [R1+0x1f0] ;  /* 0x0001f00001c27983 */ /* 0x000ea20000300800 */
[----:B----4-:R-:W-:-:S03]  /*47c0*/  F2FP.F16.F32.PACK_AB R10, R150, R10 ;  /* 0x0000000a960a723e */ /* 0x010fc600000000ff */
[----:B------:R-:W4:Y:S01]  /*47d0*/  LDL.LU R196, [R1+0x1fc] ;  /* 0x0001fc0001c47983 */ /* 0x000f220000300800 */
[----:B------:R-:W-:-:S03]  /*47e0*/  F2FP.F16.F32.PACK_AB R11, R151, R11 ;  /* 0x0000000b970b723e */ /* 0x000fc600000000ff */
[----:B------:R-:W4:Y:S04]  /*47f0*/  LDL.LU R195, [R1+0x1f8] ;  /* 0x0001f80001c37983 */ /* 0x000f280000300800 */
[----:B------:R-:W5:Y:S04]  /*4800*/  LDL.LU R148, [R1+0x20c] ;  /* 0x00020c0001947983 */ /* 0x000f680000300800 */
[----:B------:R-:W5:Y:S04]  /*4810*/  LDL.LU R149, [R1+0x208] ;  /* 0x0002080001957983 */ /* 0x000f680000300800 */
[----:B------:R-:W5:Y:S04]  /*4820*/  LDL.LU R150, [R1+0x204] ;  /* 0x0002040001967983 */ /* 0x000f680000300800 */
[----:B------:R-:W5:Y:S01]  /*4830*/  LDL.LU R151, [R1+0x200] ;  /* 0x0002000001977983 */ /* 0x000f620000300800 */
[----:B------:R-:W-:Y:S01]  /*4840*/  F2FP.F16.F32.PACK_AB R4, R3, R4 ;  /* 0x000000040304723e */ /* 0x000fe200000000ff */
[----:B------:R-:W-:Y:S01]  /*4850*/  ULOP3.LUT UR54, UR54, 0x3, URZ, 0xc0, !UPT ;  /* 0x0000000336367892 */ /* 0x000fe2000f8ec03f */
[----:B---3--:R-:W-:Y:S01]  /*4860*/  F2FP.F16.F32.PACK_AB R23, R23, R0 ;  /* 0x000000001717723e */ /* 0x008fe200000000ff */
[----:B------:R-:W3:Y:S01]  /*4870*/  S2R R3, SR_TID.X ;  /* 0x0000000000037919 */ /* 0x000ee20000002100 */
[----:B------:R-:W-:Y:S01]  /*4880*/  F2FP.F16.F32.PACK_AB R152, R153, R152 ;  /* 0x000000989998723e */ /* 0x000fe200000000ff */
[----:B------:R-:W-:Y:S01]  /*4890*/  ULEA UR9, UR54, UR11, 0x6 ;  /* 0x0000000b36097291 */ /* 0x000fe2000f8e303f */
[----:B------:R-:W-:Y:S01]  /*48a0*/  F2FP.F16.F32.PACK_AB R5, R2, R5 ;  /* 0x000000050205723e */ /* 0x000fe200000000ff */
[----:B------:R-:W-:Y:S01]  /*48b0*/  ULEA UR8, UR54, UR56, 0xe ;  /* 0x0000003836087291 */ /* 0x000fe2000f8e703f */
[----:B------:R-:W-:Y:S01]  /*48c0*/  F2FP.F16.F32.PACK_AB R20, R242, R20 ;  /* 0x00000014f214723e */ /* 0x000fe200000000ff */
[----:B------:R-:W-:Y:S01]  /*48d0*/  UMOV UR10, UR15 ;  /* 0x0000000f000a7c82 */ /* 0x000fe20008000000 */
[----:B------:R-:W-:-:S02]  /*48e0*/  F2FP.F16.F32.PACK_AB R21, R241, R21 ;  /* 0x00000015f115723e */ /* 0x000fc400000000ff */
[----:B------:R-:W-:Y:S02]  /*48f0*/  ELECT P0, URZ, PT ;  /* 0x00000000003f782f */ /* 0x000fe40003800000 */
[----:B------:R-:W-:Y:S02]  /*4900*/  F2FP.F16.F32.PACK_AB R22, R240, R22 ;  /* 0x00000016f016723e */ /* 0x000fe400000000ff */
[----:B------:R-:W-:Y:S02]  /*4910*/  F2FP.F16.F32.PACK_AB R25, R27, R26 ;  /* 0x0000001a1b19723e */ /* 0x000fe400000000ff */
[----:B------:R-:W-:Y:S02]  /*4920*/  F2FP.F16.F32.PACK_AB R56, R57, R56 ;  /* 0x000000383938723e */ /* 0x000fe400000000ff */
[----:B------:R-:W-:Y:S02]  /*4930*/  F2FP.F16.F32.PACK_AB R26, R29, R28 ;  /* 0x0000001c1d1a723e */ /* 0x000fe400000000ff */
[----:B------:R-:W-:-:S02]  /*4940*/  F2FP.F16.F32.PACK_AB R27, R31, R30 ;  /* 0x0000001e1f1b723e */ /* 0x000fc400000000ff */
[----:B------:R-:W-:Y:S02]  /*4950*/  F2FP.F16.F32.PACK_AB R57, R59, R58 ;  /* 0x0000003a3b39723e */ /* 0x000fe400000000ff */
[----:B------:R-:W-:Y:S02]  /*4960*/  F2FP.F16.F32.PACK_AB R88, R89, R88 ;  /* 0x000000585958723e */ /* 0x000fe400000000ff */
[----:B------:R-:W-:Y:S02]  /*4970*/  F2FP.F16.F32.PACK_AB R58, R61, R60 ;  /* 0x0000003c3d3a723e */ /* 0x000fe400000000ff */
[----:B------:R-:W-:Y:S02]  /*4980*/  F2FP.F16.F32.PACK_AB R59, R63, R62 ;  /* 0x0000003e3f3b723e */ /* 0x000fe400000000ff */
[----:B------:R-:W-:Y:S02]  /*4990*/  F2FP.F16.F32.PACK_AB R89, R91, R90 ;  /* 0x0000005a5b59723e */ /* 0x000fe400000000ff */
[----:B------:R-:W-:-:S02]  /*49a0*/  F2FP.F16.F32.PACK_AB R120, R121, R120 ;  /* 0x000000787978723e */ /* 0x000fc400000000ff */
[----:B------:R-:W-:Y:S01]  /*49b0*/  F2FP.F16.F32.PACK_AB R90, R93, R92 ;  /* 0x0000005c5d5a723e */ /* 0x000fe200000000ff */
[----:B---3--:R-:W-:Y:S01]  /*49c0*/  IMAD.SHL.U32 R0, R3, 0x80, RZ ;  /* 0x0000008003007824 */ /* 0x008fe200078e00ff */
[----:B------:R-:W-:Y:S01]  /*49d0*/  F2FP.F16.F32.PACK_AB R164, R227, R164 ;  /* 0x000000a4e3a4723e */ /* 0x000fe200000000ff */
[----:B------:R-:W-:Y:S01]  /*49e0*/  IMAD.SHL.U32 R153, R3, 0x10, RZ ;  /* 0x0000001003997824 */ /* 0x000fe200078e00ff */
[----:B------:R-:W-:Y:S02]  /*49f0*/  F2FP.F16.F32.PACK_AB R91, R95, R94 ;  /* 0x0000005e5f5b723e */ /* 0x000fe400000000ff */
[----:B------:R-:W-:Y:S02]  /*4a00*/  LOP3.LUT R0, R0, 0x780, RZ, 0xc0, !PT ;  /* 0x0000078000007812 */ /* 0x000fe400078ec0ff */
[----:B------:R-:W-:Y:S02]  /*4a10*/  F2FP.F16.F32.PACK_AB R121, R123, R122 ;  /* 0x0000007a7b79723e */ /* 0x000fe400000000ff */
[----:B------:R-:W-:-:S02]  /*4a20*/  LOP3.LUT R0, R0, 0x70, R153, 0xf8, !PT ;  /* 0x0000007000007812 */ /* 0x000fc400078ef899 */
[----:B------:R-:W-:Y:S02]  /*4a30*/  F2FP.F16.F32.PACK_AB R165, R226, R165 ;  /* 0x000000a5e2a5723e */ /* 0x000fe400000000ff */
        /* <DEDUP_REMOVED lines=96> */
[----:B------:R-:W-:Y:S01]  /*5040*/  LOP3.LUT R197, R0, 0x10, R3, 0x78, !PT ;  /* 0x0000001000c57812 */ /* 0x000fe200078e7803 */
[----:B------:R-:W-:-:S05]  /*5050*/  IMAD.SHL.U32 R0, R3, 0x40, RZ ;  /* 0x0000004003007824 */ /* 0x000fca00078e00ff */
[----:B------:R-:W-:Y:S02]  /*5060*/  LOP3.LUT R0, R197, 0x1800, R0, 0xf8, !PT ;  /* 0x00001800c5007812 */ /* 0x000fe400078ef800 */
[----:B------:R-:W-:Y:S02]  /*5070*/  F2FP.F16.F32.PACK_AB R193, R199, R193 ;  /* 0x000000c1c7c1723e */ /* 0x000fe400000000ff */
[C---:B------:R-:W-:Y:S01]  /*5080*/  LOP3.LUT R3, R0.reuse, 0x20, RZ, 0x3c, !PT ;  /* 0x0000002000037812 */ /* 0x040fe200078e3cff */
[----:B------:R-:W-:Y:S01]  /*5090*/  VIADD R2, R0, UR56 ;  /* 0x0000003800027c36 */ /* 0x000fe20008000000 */
[----:B--2---:R-:W-:-:S03]  /*50a0*/  F2FP.F16.F32.PACK_AB R194, R198, R194 ;  /* 0x000000c2c6c2723e */ /* 0x004fc600000000ff */
[----:B------:R-:W-:Y:S01]  /*50b0*/  VIADD R3, R3, UR56 ;  /* 0x0000003803037c36 */ /* 0x000fe20008000000 */
[----:B-1----:R1:W-:Y:S04]  /*50c0*/  STSM.16.M88.4 [R2], R8 ;  /* 0x0000000802007844 */ /* 0x0023e80000000200 */
[----:B------:R-:W-:Y:S01]  /*50d0*/  STSM.16.M88.4 [R2+0x4000], R20 ;  /* 0x0040001402007844 */ /* 0x000fe20000000200 */
[----:B----4-:R-:W-:-:S03]  /*50e0*/  F2FP.F16.F32.PACK_AB R195, R196, R195 ;  /* 0x000000c3c4c3723e */ /* 0x010fc600000000ff */
[----:B------:R-:W-:Y:S04]  /*50f0*/  STSM.16.M88.4 [R2+0x8000], R164 ;  /* 0x008000a402007844 */ /* 0x000fe80000000200 */
[----:B------:R-:W-:Y:S01]  /*5100*/  STSM.16.M88.4 [R2+0xc000], R180 ;  /* 0x00c000b402007844 */ /* 0x000fe20000000200 */
[----:B-----5:R-:W-:-:S03]  /*5110*/  F2FP.F16.F32.PACK_AB R146, R149, R148 ;  /* 0x000000949592723e */ /* 0x020fc600000000ff */
[----:B------:R-:W-:Y:S01]  /*5120*/  STSM.16.M88.4 [R2+0x2000], R24 ;  /* 0x0020001802007844 */ /* 0x000fe20000000200 */
[C---:B-1----:R-:W-:Y:S02]  /*5130*/  LOP3.LUT R8, R0.reuse, 0x40, RZ, 0x3c, !PT ;  /* 0x0000004000087812 */ /* 0x042fe400078e3cff */
[----:B------:R-:W-:Y:S01]  /*5140*/  LOP3.LUT R0, R0, 0x60, RZ, 0x3c, !PT ;  /* 0x0000006000007812 */ /* 0x000fe200078e3cff */
[----:B------:R-:W-:Y:S02]  /*5150*/  STSM.16.M88.4 [R2+0x6000], R56 ;  /* 0x0060003802007844 */ /* 0x000fe40000000200 */
[----:B------:R-:W-:Y:S01]  /*5160*/  VIADD R8, R8, UR56 ;  /* 0x0000003808087c36 */ /* 0x000fe20008000000 */
[----:B------:R-:W-:Y:S01]  /*5170*/  F2FP.F16.F32.PACK_AB R147, R151, R150 ;  /* 0x000000969793723e */ /* 0x000fe200000000ff */
[----:B------:R-:W-:Y:S01]  /*5180*/  STSM.16.M88.4 [R2+0xa000], R88 ;  /* 0x00a0005802007844 */ /* 0x000fe20000000200 */
[----:B------:R-:W-:-:S03]  /*5190*/  VIADD R0, R0, UR56 ;  /* 0x0000003800007c36 */ /* 0x000fc60008000000 */
[----:B------:R-:W-:Y:S04]  /*51a0*/  STSM.16.M88.4 [R2+0xe000], R120 ;  /* 0x00e0007802007844 */ /* 0x000fe80000000200 */
[----:B------:R-:W-:Y:S04]  /*51b0*/  STSM.16.M88.4 [R3], R4 ;  /* 0x0000000403007844 */ /* 0x000fe80000000200 */
[----:B------:R-:W-:Y:S04]  /*51c0*/  STSM.16.M88.4 [R3+0x4000], R152 ;  /* 0x0040009803007844 */ /* 0x000fe80000000200 */
[----:B------:R-:W-:Y:S04]  /*51d0*/  STSM.16.M88.4 [R3+0x8000], R168 ;  /* 0x008000a803007844 */ /* 0x000fe80000000200 */
[----:B------:R-:W-:Y:S04]  /*51e0*/  STSM.16.M88.4 [R3+0xc000], R184 ;  /* 0x00c000b803007844 */ /* 0x000fe80000000200 */
[----:B------:R-:W-:Y:S04]  /*51f0*/  STSM.16.M88.4 [R3+0x2000], R32 ;  /* 0x0020002003007844 */ /* 0x000fe80000000200 */
[----:B------:R-:W-:Y:S04]  /*5200*/  STSM.16.M88.4 [R3+0x6000], R64 ;  /* 0x0060004003007844 */ /* 0x000fe80000000200 */
[----:B------:R-:W-:Y:S04]  /*5210*/  STSM.16.M88.4 [R3+0xa000], R96 ;  /* 0x00a0006003007844 */ /* 0x000fe80000000200 */
        /* <DEDUP_REMOVED lines=16> */
[----:B------:R-:W-:Y:S01]  /*5320*/  STSM.16.M88.4 [R0+0xe000], R144 ;  /* 0x00e0009000007844 */ /* 0x000fe20000000200 */
[----:B------:R1:W-:Y:S06]  /*5330*/  MEMBAR.ALL.CTA ;  /* 0x0000000000007992 */ /* 0x0003ec0000008000 */
[----:B-1----:R-:W1:Y:S02]  /*5340*/  FENCE.VIEW.ASYNC.S ;  /* 0x00000000000073c6 */ /* 0x002e640000000000 */
[----:B-1----:R-:W-:Y:S06]  /*5350*/  BAR.SYNC.DEFER_BLOCKING 0x0 ;  /* 0x0000000000007b1d */ /* 0x002fec0000010000 */
[----:B------:R1:W-:Y:S01]  /*5360*/  UTMASTG.2D [UR8], [UR48] ;  /* 0x00000008300073b5 */ /* 0x0003e20008008000 */
[----:B------:R0:W-:Y:S01]  /*5370*/  UTMACMDFLUSH ;  /* 0x00000000000079b7 */ /* 0x0001e20000000000 */
[----:B------:R-:W-:-:S04]  /*5380*/  DEPBAR.LE SB0, 0x0 ;  /* 0x000080000000791a */ /* 0x000fc80000000000 */
[----:B------:R-:W-:Y:S06]  /*5390*/  BAR.SYNC.DEFER_BLOCKING 0x0 ;  /* 0x0000000000007b1d */ /* 0x000fec0000010000 */
[----:B-1----:R-:W-:Y:S05]  /*53a0*/  EXIT ;  /* 0x000000000000794d */ /* 0x002fea0003800000 */
.L_x_48:
[----:B------:R-:W1:Y:S02]  /*53b0*/  SYNCS.PHASECHK.TRANS64.TRYWAIT P0, [UR22+0x48000], R0 ;  /* 0x04800000ff0075a7 */ /* 0x000e640008000156 */
[----:B-1----:R-:W-:Y:S05]  /*53c0*/  @!P0 BRA `(.L_x_48) ;  /* 0xfffffffc00f88947 */ /* 0x002fea000383ffff */
[----:B------:R-:W-:Y:S05]  /*53d0*/  BRA `(.L_x_50) ;  /* 0xffffffd800b87947 */ /* 0x000fea000383ffff */
.L_x_51:
[----:B------:R-:W-:-:S00]  /*53e0*/  BRA `(.L_x_51) ;  /* 0xfffffffc00fc7947 */ /* 0x000fc0000383ffff */
[----:B------:R-:W-:-:S00]  /*53f0*/  NOP ;  /* 0x0000000000007918 */ /* 0x000fc00000000000 */
        /* <DEDUP_REMOVED lines=8> */
.L_x_52:


//--------------------- .nv.shared.gluon_wgmma    --------------------------
	.section	.nv.shared.gluon_wgmma,"aw",@nobits
	.sectionflags	@""
	.align	16
	.zero		1024


//--------------------- .nv.shared.reserved.0     --------------------------
	.section	.nv.shared.reserved.0,"aw",@nobits
	.weak		__nv_reservedSMEM_offset_0_alias
	.size		__nv_reservedSMEM_offset_0_alias, 0, 0
	.other		__nv_reservedSMEM_offset_0_alias,@"STO_CUDA_RESERVED_SHARED STV_DEFAULT"
__nv_reservedSMEM_offset_0_alias:
	.zero		0


//--------------------- .nv.constant0.gluon_wgmma --------------------------
	.section	.nv.constant0.gluon_wgmma,"a",@progbits
	.sectionflags	@""
	.align	4
.nv.constant0.gluon_wgmma:
	.zero		608


//--------------------- SYMBOLS --------------------------

	.type		.nv.reservedSmem.offset0,@object
	.size		.nv.reservedSmem.offset0,0x4
